	.target	sm_100a

	.elftype	@"ET_EXEC"


//--------------------- .note.nv.tkinfo           --------------------------
	.section	.note.nv.tkinfo,"",@"SHT_NOTE"
	.sectionflags	@"SHF_NOTE_NV_TKINFO"
	.tkinfo
        /*0018*/ 	.word	0x00000002
        /*0030*/ 	.string	""
        /*0030*/ 	.string	"ptxas"
        /*0030*/ 	.string	"Cuda compilation tools, release 13.0, V13.0.88"
        /*0030*/ 	.string	"Build cuda_13.0.r13.0/compiler.36424714_0"
        /*0030*/ 	.string	"-arch sm_100a -m 64 "



//--------------------- .note.nv.cuinfo           --------------------------
	.section	.note.nv.cuinfo,"",@"SHT_NOTE"
	.sectionflags	@"SHF_NOTE_NV_CUINFO"
        /*0018*/ 	.short	0x0002
        /*001a*/ 	.short	0x0064
        /*001c*/ 	.short	0x0082
	.zero		2


//--------------------- .nv.info                  --------------------------
	.section	.nv.info,"",@"SHT_CUDA_INFO"
	.align	4


	//----- nvinfo : EIATTR_REGCOUNT
	.align		4
        /*0000*/ 	.byte	0x04, 0x2f
        /*0002*/ 	.short	(.L_19 - .L_18)
	.align		4
.L_18:
        /*0004*/ 	.word	index@(_ZN7cutlass13device_kernelINS_4gemm6kernel13GemmUniversalIN4cute5tupleIJiiiiEEENS1_10collective13CollectiveMmaINS1_35MainloopSm100TmaUmmaWarpSpecializedILi2ELi2ELi4ENS5_IJNS4_1CILi1EEESB_SB_EEEEENS5_IJNSA_ILi64EEENSA_ILi256EEENSA_ILi128EEEEEENS_6half_tENS5_IJlSB_lEEESI_NS5_IJSB_llEEENS4_8TiledMMAINS4_8MMA_AtomIJNS4_20SM100_MMA_F16BF16_SSISI_SI_fLi64ELi256ELNS4_4UMMA5MajorE0ELSP_1ELNSO_7ScaleInE0ELSQ_0EEEEEENS4_6LayoutISC_NS5_IJNSA_ILi0EEESU_SU_EEEEENS5_IJNS4_10UnderscoreESX_SX_EEEEENS4_13SM90_TMA_LOADENS4_14ComposedLayoutINS4_7SwizzleILi3ELi4ELi3EEENS4_18smem_ptr_flag_bitsILi16EEENST_INS5_IJNSA_ILi8EEESE_EEENS5_IJSE_SB_EEEEEEEvNS4_8identityES10_NS11_IS13_S15_NST_INS5_IJSE_S16_EEENS5_IJSB_SE_EEEEEEEvS1B_EENS_8epilogue10collective18CollectiveEpilogueINS1H_23Sm100TmaWarpSpecializedILi4ELi2ELi32ELb1ELb0EEEJSH_NS5_IJNST_ISE_SB_EES1M_EEESI_SJ_SI_SJ_NS1H_6fusion15FusionCallbacksIS1L_NS1O_17LinearCombinationISI_fSI_fLNS_15FloatRoundStyleE2EEESH_S1N_JEEENS4_5SM1004TMEM4LOAD26SM100_TMEM_LOAD_16dp256b8xES10_S1A_NS4_17SM75_U32x4_LDSM_NENS4_14SM90_TMA_STOREES1A_NS4_17SM90_U32x4_STSM_NENS4_39AutoVectorizingCopyWithAssumedAlignmentILi128EEEEEEvvEEEEvNT_6ParamsE)
        /*0008*/ 	.word	0x00000070


	//----- nvinfo : EIATTR_FRAME_SIZE
	.align		4
.L_19:
        /*000c*/ 	.byte	0x04, 0x11
        /*000e*/ 	.short	(.L_21 - .L_20)
	.align		4
.L_20:
        /*0010*/ 	.word	index@($__internal_2_$__cuda_sm10x_tcgen05_guardrail_trap_unallocated_columns_being_dealloced)
        /*0014*/ 	.word	0x00000000


	//----- nvinfo : EIATTR_FRAME_SIZE
	.align		4
.L_21:
        /*0018*/ 	.byte	0x04, 0x11
        /*001a*/ 	.short	(.L_23 - .L_22)
	.align		4
.L_22:
        /*001c*/ 	.word	index@($__internal_1_$__cuda_sm10x_tcgen05_guardrail_trap_phase_invalid_during_alloc)
        /*0020*/ 	.word	0x00000000


	//----- nvinfo : EIATTR_FRAME_SIZE
	.align		4
.L_23:
        /*0024*/ 	.byte	0x04, 0x11
        /*0026*/ 	.short	(.L_25 - .L_24)
	.align		4
.L_24:
        /*0028*/ 	.word	index@($__internal_0_$__cuda_sm10x_tcgen05_guardrail_trap_col_being_dealloced_not_returned_by_alloc)
        /*002c*/ 	.word	0x00000000


	//----- nvinfo : EIATTR_FRAME_SIZE
	.align		4
.L_25:
        /*0030*/ 	.byte	0x04, 0x11
        /*0032*/ 	.short	(.L_27 - .L_26)
	.align		4
.L_26:
        /*0034*/ 	.word	index@(_ZN7cutlass13device_kernelINS_4gemm6kernel13GemmUniversalIN4cute5tupleIJiiiiEEENS1_10collective13CollectiveMmaINS1_35MainloopSm100TmaUmmaWarpSpecializedILi2ELi2ELi4ENS5_IJNS4_1CILi1EEESB_SB_EEEEENS5_IJNSA_ILi64EEENSA_ILi256EEENSA_ILi128EEEEEENS_6half_tENS5_IJlSB_lEEESI_NS5_IJSB_llEEENS4_8TiledMMAINS4_8MMA_AtomIJNS4_20SM100_MMA_F16BF16_SSISI_SI_fLi64ELi256ELNS4_4UMMA5MajorE0ELSP_1ELNSO_7ScaleInE0ELSQ_0EEEEEENS4_6LayoutISC_NS5_IJNSA_ILi0EEESU_SU_EEEEENS5_IJNS4_10UnderscoreESX_SX_EEEEENS4_13SM90_TMA_LOADENS4_14ComposedLayoutINS4_7SwizzleILi3ELi4ELi3EEENS4_18smem_ptr_flag_bitsILi16EEENST_INS5_IJNSA_ILi8EEESE_EEENS5_IJSE_SB_EEEEEEEvNS4_8identityES10_NS11_IS13_S15_NST_INS5_IJSE_S16_EEENS5_IJSB_SE_EEEEEEEvS1B_EENS_8epilogue10collective18CollectiveEpilogueINS1H_23Sm100TmaWarpSpecializedILi4ELi2ELi32ELb1ELb0EEEJSH_NS5_IJNST_ISE_SB_EES1M_EEESI_SJ_SI_SJ_NS1H_6fusion15FusionCallbacksIS1L_NS1O_17LinearCombinationISI_fSI_fLNS_15FloatRoundStyleE2EEESH_S1N_JEEENS4_5SM1004TMEM4LOAD26SM100_TMEM_LOAD_16dp256b8xES10_S1A_NS4_17SM75_U32x4_LDSM_NENS4_14SM90_TMA_STOREES1A_NS4_17SM90_U32x4_STSM_NENS4_39AutoVectorizingCopyWithAssumedAlignmentILi128EEEEEEvvEEEEvNT_6ParamsE)
        /*0038*/ 	.word	0x00000000


	//----- nvinfo : EIATTR_MIN_STACK_SIZE
	.align		4
.L_27:
        /*003c*/ 	.byte	0x04, 0x12
        /*003e*/ 	.short	(.L_29 - .L_28)
	.align		4
.L_28:
        /*0040*/ 	.word	index@(_ZN7cutlass13device_kernelINS_4gemm6kernel13GemmUniversalIN4cute5tupleIJiiiiEEENS1_10collective13CollectiveMmaINS1_35MainloopSm100TmaUmmaWarpSpecializedILi2ELi2ELi4ENS5_IJNS4_1CILi1EEESB_SB_EEEEENS5_IJNSA_ILi64EEENSA_ILi256EEENSA_ILi128EEEEEENS_6half_tENS5_IJlSB_lEEESI_NS5_IJSB_llEEENS4_8TiledMMAINS4_8MMA_AtomIJNS4_20SM100_MMA_F16BF16_SSISI_SI_fLi64ELi256ELNS4_4UMMA5MajorE0ELSP_1ELNSO_7ScaleInE0ELSQ_0EEEEEENS4_6LayoutISC_NS5_IJNSA_ILi0EEESU_SU_EEEEENS5_IJNS4_10UnderscoreESX_SX_EEEEENS4_13SM90_TMA_LOADENS4_14ComposedLayoutINS4_7SwizzleILi3ELi4ELi3EEENS4_18smem_ptr_flag_bitsILi16EEENST_INS5_IJNSA_ILi8EEESE_EEENS5_IJSE_SB_EEEEEEEvNS4_8identityES10_NS11_IS13_S15_NST_INS5_IJSE_S16_EEENS5_IJSB_SE_EEEEEEEvS1B_EENS_8epilogue10collective18CollectiveEpilogueINS1H_23Sm100TmaWarpSpecializedILi4ELi2ELi32ELb1ELb0EEEJSH_NS5_IJNST_ISE_SB_EES1M_EEESI_SJ_SI_SJ_NS1H_6fusion15FusionCallbacksIS1L_NS1O_17LinearCombinationISI_fSI_fLNS_15FloatRoundStyleE2EEESH_S1N_JEEENS4_5SM1004TMEM4LOAD26SM100_TMEM_LOAD_16dp256b8xES10_S1A_NS4_17SM75_U32x4_LDSM_NENS4_14SM90_TMA_STOREES1A_NS4_17SM90_U32x4_STSM_NENS4_39AutoVectorizingCopyWithAssumedAlignmentILi128EEEEEEvvEEEEvNT_6ParamsE)
        /*0044*/ 	.word	0x00000000
.L_29:


//--------------------- .nv.compat                --------------------------
	.section	.nv.compat,"",@"SHT_CUDA_COMPAT_INFO"
	.align	4
        /*0000*/ 	.byte	0x02, 0x09, 0x01, 0x00, 0x02, 0x02, 0x02, 0x00, 0x02, 0x05, 0x05, 0x00, 0x03, 0x07, 0x01, 0x01
        /*0010*/ 	.byte	0x02, 0x03, 0x01, 0x00, 0x02, 0x06, 0x01, 0x00, 0x04, 0x0b, 0x08, 0x00, 0x09, 0x00, 0x00, 0x00
        /*0020*/ 	.byte	0x00, 0x00, 0x00, 0x00


//--------------------- .nv.info._ZN7cutlass13device_kernelINS_4gemm6kernel13GemmUniversalIN4cute5tupleIJiiiiEEENS1_10collective13CollectiveMmaINS1_35MainloopSm100TmaUmmaWarpSpecializedILi2ELi2ELi4ENS5_IJNS4_1CILi1EEESB_SB_EEEEENS5_IJNSA_ILi64EEENSA_ILi256EEENSA_ILi128EEEEEENS_6half_tENS5_IJlSB_lEEESI_NS5_IJSB_llEEENS4_8TiledMMAINS4_8MMA_AtomIJNS4_20SM100_MMA_F16BF16_SSISI_SI_fLi64ELi256ELNS4_4UMMA5MajorE0ELSP_1ELNSO_7ScaleInE0ELSQ_0EEEEEENS4_6LayoutISC_NS5_IJNSA_ILi0EEESU_SU_EEEEENS5_IJNS4_10UnderscoreESX_SX_EEEEENS4_13SM90_TMA_LOADENS4_14ComposedLayoutINS4_7SwizzleILi3ELi4ELi3EEENS4_18smem_ptr_flag_bitsILi16EEENST_INS5_IJNSA_ILi8EEESE_EEENS5_IJSE_SB_EEEEEEEvNS4_8identityES10_NS11_IS13_S15_NST_INS5_IJSE_S16_EEENS5_IJSB_SE_EEEEEEEvS1B_EENS_8epilogue10collective18CollectiveEpilogueINS1H_23Sm100TmaWarpSpecializedILi4ELi2ELi32ELb1ELb0EEEJSH_NS5_IJNST_ISE_SB_EES1M_EEESI_SJ_SI_SJ_NS1H_6fusion15FusionCallbacksIS1L_NS1O_17LinearCombinationISI_fSI_fLNS_15FloatRoundStyleE2EEESH_S1N_JEEENS4_5SM1004TMEM4LOAD26SM100_TMEM_LOAD_16dp256b8xES10_S1A_NS4_17SM75_U32x4_LDSM_NENS4_14SM90_TMA_STOREES1A_NS4_17SM90_U32x4_STSM_NENS4_39AutoVectorizingCopyWithAssumedAlignmentILi128EEEEEEvvEEEEvNT_6ParamsE --------------------------
	.section	.nv.info._ZN7cutlass13device_kernelINS_4gemm6kernel13GemmUniversalIN4cute5tupleIJiiiiEEENS1_10collective13CollectiveMmaINS1_35MainloopSm100TmaUmmaWarpSpecializedILi2ELi2ELi4ENS5_IJNS4_1CILi1EEESB_SB_EEEEENS5_IJNSA_ILi64EEENSA_ILi256EEENSA_ILi128EEEEEENS_6half_tENS5_IJlSB_lEEESI_NS5_IJSB_llEEENS4_8TiledMMAINS4_8MMA_AtomIJNS4_20SM100_MMA_F16BF16_SSISI_SI_fLi64ELi256ELNS4_4UMMA5MajorE0ELSP_1ELNSO_7ScaleInE0ELSQ_0EEEEEENS4_6LayoutISC_NS5_IJNSA_ILi0EEESU_SU_EEEEENS5_IJNS4_10UnderscoreESX_SX_EEEEENS4_13SM90_TMA_LOADENS4_14ComposedLayoutINS4_7SwizzleILi3ELi4ELi3EEENS4_18smem_ptr_flag_bitsILi16EEENST_INS5_IJNSA_ILi8EEESE_EEENS5_IJSE_SB_EEEEEEEvNS4_8identityES10_NS11_IS13_S15_NST_INS5_IJSE_S16_EEENS5_IJSB_SE_EEEEEEEvS1B_EENS_8epilogue10collective18CollectiveEpilogueINS1H_23Sm100TmaWarpSpecializedILi4ELi2ELi32ELb1ELb0EEEJSH_NS5_IJNST_ISE_SB_EES1M_EEESI_SJ_SI_SJ_NS1H_6fusion15FusionCallbacksIS1L_NS1O_17LinearCombinationISI_fSI_fLNS_15FloatRoundStyleE2EEESH_S1N_JEEENS4_5SM1004TMEM4LOAD26SM100_TMEM_LOAD_16dp256b8xES10_S1A_NS4_17SM75_U32x4_LDSM_NENS4_14SM90_TMA_STOREES1A_NS4_17SM90_U32x4_STSM_NENS4_39AutoVectorizingCopyWithAssumedAlignmentILi128EEEEEEvvEEEEvNT_6ParamsE,"",@"SHT_CUDA_INFO"
	.sectionflags	@""
	.align	4


	//----- nvinfo : EIATTR_CUDA_API_VERSION
	.align		4
        /*0000*/ 	.byte	0x04, 0x37
        /*0002*/ 	.short	(.L_31 - .L_30)
.L_30:
        /*0004*/ 	.word	0x00000082


	//----- nvinfo : EIATTR_KPARAM_INFO
	.align		4
.L_31:
        /*0008*/ 	.byte	0x04, 0x17
        /*000a*/ 	.short	(.L_33 - .L_32)
.L_32:
        /*000c*/ 	.word	0x00000000
        /*0010*/ 	.short	0x0000
        /*0012*/ 	.short	0x0000
        /*0014*/ 	.byte	0x00, 0xf0, 0x01, 0x20


	//----- nvinfo : EIATTR_AT_ENTRY_FRAGMENTS
	.align		4
.L_33:
        /*0018*/ 	.byte	0x04, 0x4f
        /*001a*/ 	.short	(.L_35 - .L_34)


	//   ....[0]....
.L_34:
        /*001c*/ 	.word	0x00000006


	//----- nvinfo : EIATTR_RESERVED_SMEM_USED
	.align		4
.L_35:
        /*0020*/ 	.byte	0x01, 0x41
	.zero		2


	//----- nvinfo : EIATTR_SPARSE_MMA_MASK
	.align		4
        /*0024*/ 	.byte	0x03, 0x50
        /*0026*/ 	.short	0x0000


	//----- nvinfo : EIATTR_TCGEN05_1CTA_USED
	.align		4
        /*0028*/ 	.byte	0x01, 0x51
	.zero		2


	//----- nvinfo : EIATTR_MAXREG_COUNT
	.align		4
        /*002c*/ 	.byte	0x03, 0x1b
        /*002e*/ 	.short	0x00ff


	//----- nvinfo : EIATTR_NUM_BARRIERS
	.align		4
        /*0030*/ 	.byte	0x02, 0x4c
        /*0032*/ 	.byte	0x07
	.zero		1


	//----- nvinfo : EIATTR_EXTERNS
	.align		4
        /*0034*/ 	.byte	0x04, 0x0f
        /*0036*/ 	.short	(.L_37 - .L_36)


	//   ....[0]....
	.align		4
.L_36:
        /*0038*/ 	.word	index@(__assertfail)


	//----- nvinfo : EIATTR_MERCURY_ISA_VERSION
	.align		4
.L_37:
        /*003c*/ 	.byte	0x03, 0x5f
        /*003e*/ 	.short	0x0101


	//----- nvinfo : EIATTR_INT_WARP_WIDE_INSTR_OFFSETS
	.align		4
        /*0040*/ 	.byte	0x04, 0x31
        /*0042*/ 	.short	(.L_39 - .L_38)


	//   ....[0]....
.L_38:
        /*0044*/ 	.word	0x00002120


	//   ....[1]....
        /*0048*/ 	.word	0x00003c60


	//   ....[2]....
        /*004c*/ 	.word	0x00003c90


	//   ....[3]....
        /*0050*/ 	.word	0x00003ce0


	//   ....[4]....
        /*0054*/ 	.word	0x00004600


	//   ....[5]....
        /*0058*/ 	.word	0x00004660


	//   ....[6]....
        /*005c*/ 	.word	0x00004750


	//   ....[7]....
        /*0060*/ 	.word	0x000047c0


	//   ....[8]....
        /*0064*/ 	.word	0x000048d0


	//   ....[9]....
        /*0068*/ 	.word	0x00004960


	//   ....[10]....
        /*006c*/ 	.word	0x00004b30


	//   ....[11]....
        /*0070*/ 	.word	0x00004c90


	//----- nvinfo : EIATTR_COOP_GROUP_MASK_REGIDS
	.align		4
.L_39:
        /*0074*/ 	.byte	0x04, 0x29
        /*0076*/ 	.short	(.L_41 - .L_40)


	//   ....[0]....
.L_40:
        /*0078*/ 	.word	0xffffffff


	//   ....[1]....
        /*007c*/ 	.word	0xffffffff


	//   ....[2]....
        /*0080*/ 	.word	0xffffffff


	//   ....[3]....
        /*0084*/ 	.word	0xffffffff


	//   ....[4]....
        /*0088*/ 	.word	0xffffffff


	//   ....[5]....
        /*008c*/ 	.word	0xffffffff


	//   ....[6]....
        /*0090*/ 	.word	0xffffffff


	//   ....[7]....
        /*0094*/ 	.word	0xffffffff


	//   ....[8]....
        /*0098*/ 	.word	0xffffffff


	//   ....[9]....
        /*009c*/ 	.word	0xffffffff


	//   ....[10]....
        /*00a0*/ 	.word	0xffffffff


	//   ....[11]....
        /*00a4*/ 	.word	0xffffffff


	//   ....[12]....
        /*00a8*/ 	.word	0xffffffff


	//----- nvinfo : EIATTR_COOP_GROUP_INSTR_OFFSETS
	.align		4
.L_41:
        /*00ac*/ 	.byte	0x04, 0x28
        /*00ae*/ 	.short	(.L_43 - .L_42)


	//   ....[0]....
.L_42:
        /*00b0*/ 	.word	0x00000090


	//   ....[1]....
        /*00b4*/ 	.word	0x000004d0


	//   ....[2]....
        /*00b8*/ 	.word	0x00000600


	//   ....[3]....
        /*00bc*/ 	.word	0x000007a0


	//   ....[4]....
        /*00c0*/ 	.word	0x000008a0


	//   ....[5]....
        /*00c4*/ 	.word	0x00000a10


	//   ....[6]....
        /*00c8*/ 	.word	0x00000bb0


	//   ....[7]....
        /*00cc*/ 	.word	0x00002000


	//   ....[8]....
        /*00d0*/ 	.word	0x00002cc0


	//   ....[9]....
        /*00d4*/ 	.word	0x00002ed0


	//   ....[10]....
        /*00d8*/ 	.word	0x00002f00


	//   ....[11]....
        /*00dc*/ 	.word	0x00003b50


	//   ....[12]....
        /*00e0*/ 	.word	0x00003d80


	//----- nvinfo : EIATTR_VRC_CTA_INIT_COUNT
	.align		4
.L_43:
        /*00e4*/ 	.byte	0x02, 0x4a
        /*00e6*/ 	.byte	0x80
	.zero		1


	//----- nvinfo : EIATTR_SYSCALL_OFFSETS
	.align		4
        /*00e8*/ 	.byte	0x04, 0x46
        /*00ea*/ 	.short	(.L_45 - .L_44)


	//   ....[0]....
.L_44:
        /*00ec*/ 	.word	0x00005740


	//   ....[1]....
        /*00f0*/ 	.word	0x00005830


	//   ....[2]....
        /*00f4*/ 	.word	0x00006060


	//   ....[3]....
        /*00f8*/ 	.word	0x00006d20


	//   ....[4]....
        /*00fc*/ 	.word	0x00007980


	//   ....[5]....
        /*0100*/ 	.word	0x000085e0


	//----- nvinfo : EIATTR_MBARRIER_INSTR_OFFSETS
	.align		4
.L_45:
        /*0104*/ 	.byte	0x04, 0x39
        /*0106*/ 	.short	(.L_47 - .L_46)


	//   ....[0]....
.L_46:
        /*0108*/ 	.word	0x000005b0
        /*010c*/ 	.word	0x000000ff
        /*0110*/ 	.word	0x00000000
        /*0114*/ 	.short	0x0100
        /*0116*/ 	.byte	0x05
	.zero		1


	//   ....[1]....
        /*0118*/ 	.word	0x000005c0
        /*011c*/ 	.word	0x000000ff
        /*0120*/ 	.word	0x00000010
        /*0124*/ 	.short	0x0100
        /*0126*/ 	.byte	0x05
	.zero		1


	//   ....[2]....
        /*0128*/ 	.word	0x000005d0
        /*012c*/ 	.word	0x000000ff
        /*0130*/ 	.word	0x00000008
        /*0134*/ 	.short	0x0100
        /*0136*/ 	.byte	0x05
	.zero		1


	//   ....[3]....
        /*0138*/ 	.word	0x000005e0
        /*013c*/ 	.word	0x000000ff
        /*0140*/ 	.word	0x00000018
        /*0144*/ 	.short	0x0100
        /*0146*/ 	.byte	0x05
	.zero		1


	//   ....[4]....
        /*0148*/ 	.word	0x00000710
        /*014c*/ 	.word	0x000000ff
        /*0150*/ 	.word	0x00000020
        /*0154*/ 	.short	0x0100
        /*0156*/ 	.byte	0x07
	.zero		1


	//   ....[5]....
        /*0158*/ 	.word	0x00000720
        /*015c*/ 	.word	0x000000ff
        /*0160*/ 	.word	0x00000040
        /*0164*/ 	.short	0x0100
        /*0166*/ 	.byte	0x07
	.zero		1


	//   ....[6]....
        /*0168*/ 	.word	0x00000730
        /*016c*/ 	.word	0x000000ff
        /*0170*/ 	.word	0x00000028
        /*0174*/ 	.short	0x0100
        /*0176*/ 	.byte	0x07
	.zero		1


	//   ....[7]....
        /*0178*/ 	.word	0x00000740
        /*017c*/ 	.word	0x000000ff
        /*0180*/ 	.word	0x00000048
        /*0184*/ 	.short	0x0100
        /*0186*/ 	.byte	0x07
	.zero		1


	//   ....[8]....
        /*0188*/ 	.word	0x00000750
        /*018c*/ 	.word	0x000000ff
        /*0190*/ 	.word	0x00000030
        /*0194*/ 	.short	0x0100
        /*0196*/ 	.byte	0x07
	.zero		1


	//   ....[9]....
        /*0198*/ 	.word	0x00000760
        /*019c*/ 	.word	0x000000ff
        /*01a0*/ 	.word	0x00000050
        /*01a4*/ 	.short	0x0100
        /*01a6*/ 	.byte	0x07
	.zero		1


	//   ....[10]....
        /*01a8*/ 	.word	0x00000770
        /*01ac*/ 	.word	0x000000ff
        /*01b0*/ 	.word	0x00000038
        /*01b4*/ 	.short	0x0100
        /*01b6*/ 	.byte	0x07
	.zero		1


	//   ....[11]....
        /*01b8*/ 	.word	0x00000780
        /*01bc*/ 	.word	0x000000ff
        /*01c0*/ 	.word	0x00000058
        /*01c4*/ 	.short	0x0100
        /*01c6*/ 	.byte	0x07
	.zero		1


	//   ....[12]....
        /*01c8*/ 	.word	0x00000870
        /*01cc*/ 	.word	0x000000ff
        /*01d0*/ 	.word	0x00000060
        /*01d4*/ 	.short	0x0100
        /*01d6*/ 	.byte	0x05
	.zero		1


	//   ....[13]....
        /*01d8*/ 	.word	0x00000880
        /*01dc*/ 	.word	0x000000ff
        /*01e0*/ 	.word	0x00000068
        /*01e4*/ 	.short	0x0100
        /*01e6*/ 	.byte	0x05
	.zero		1


	//   ....[14]....
        /*01e8*/ 	.word	0x000009c0
        /*01ec*/ 	.word	0x000000ff
        /*01f0*/ 	.word	0x00000070
        /*01f4*/ 	.short	0x0100
        /*01f6*/ 	.byte	0x05
	.zero		1


	//   ....[15]....
        /*01f8*/ 	.word	0x000009d0
        /*01fc*/ 	.word	0x000000ff
        /*0200*/ 	.word	0x00000080
        /*0204*/ 	.short	0x0100
        /*0206*/ 	.byte	0x05
	.zero		1


	//   ....[16]....
        /*0208*/ 	.word	0x000009e0
        /*020c*/ 	.word	0x000000ff
        /*0210*/ 	.word	0x00000078
        /*0214*/ 	.short	0x0100
        /*0216*/ 	.byte	0x05
	.zero		1


	//   ....[17]....
        /*0218*/ 	.word	0x000009f0
        /*021c*/ 	.word	0x000000ff
        /*0220*/ 	.word	0x00000088
        /*0224*/ 	.short	0x0100
        /*0226*/ 	.byte	0x05
	.zero		1


	//   ....[18]....
        /*0228*/ 	.word	0x00000b20
        /*022c*/ 	.word	0x000000ff
        /*0230*/ 	.word	0x00000090
        /*0234*/ 	.short	0x0100
        /*0236*/ 	.byte	0x07
	.zero		1


	//   ....[19]....
        /*0238*/ 	.word	0x00000b30
        /*023c*/ 	.word	0x000000ff
        /*0240*/ 	.word	0x000000b0
        /*0244*/ 	.short	0x0100
        /*0246*/ 	.byte	0x07
	.zero		1


	//   ....[20]....
        /*0248*/ 	.word	0x00000b40
        /*024c*/ 	.word	0x000000ff
        /*0250*/ 	.word	0x00000098
        /*0254*/ 	.short	0x0100
        /*0256*/ 	.byte	0x07
	.zero		1


	//   ....[21]....
        /*0258*/ 	.word	0x00000b50
        /*025c*/ 	.word	0x000000ff
        /*0260*/ 	.word	0x000000b8
        /*0264*/ 	.short	0x0100
        /*0266*/ 	.byte	0x07
	.zero		1


	//   ....[22]....
        /*0268*/ 	.word	0x00000b60
        /*026c*/ 	.word	0x000000ff
        /*0270*/ 	.word	0x000000a0
        /*0274*/ 	.short	0x0100
        /*0276*/ 	.byte	0x07
	.zero		1


	//   ....[23]....
        /*0278*/ 	.word	0x00000b70
        /*027c*/ 	.word	0x000000ff
        /*0280*/ 	.word	0x000000c0
        /*0284*/ 	.short	0x0100
        /*0286*/ 	.byte	0x07
	.zero		1


	//   ....[24]....
        /*0288*/ 	.word	0x00000b80
        /*028c*/ 	.word	0x000000ff
        /*0290*/ 	.word	0x000000a8
        /*0294*/ 	.short	0x0100
        /*0296*/ 	.byte	0x07
	.zero		1


	//   ....[25]....
        /*0298*/ 	.word	0x00000b90
        /*029c*/ 	.word	0x000000ff
        /*02a0*/ 	.word	0x000000c8
        /*02a4*/ 	.short	0x0100
        /*02a6*/ 	.byte	0x07
	.zero		1


	//   ....[26]....
        /*02a8*/ 	.word	0x00000c80
        /*02ac*/ 	.word	0x000000ff
        /*02b0*/ 	.word	0x000000d0
        /*02b4*/ 	.short	0x0100
        /*02b6*/ 	.byte	0x05
	.zero		1


	//   ....[27]....
        /*02b8*/ 	.word	0x00000c90
        /*02bc*/ 	.word	0x000000ff
        /*02c0*/ 	.word	0x000000e0
        /*02c4*/ 	.short	0x0100
        /*02c6*/ 	.byte	0x05
	.zero		1


	//   ....[28]....
        /*02c8*/ 	.word	0x00000ca0
        /*02cc*/ 	.word	0x000000ff
        /*02d0*/ 	.word	0x000000d8
        /*02d4*/ 	.short	0x0100
        /*02d6*/ 	.byte	0x05
	.zero		1


	//   ....[29]....
        /*02d8*/ 	.word	0x00000cb0
        /*02dc*/ 	.word	0x000000ff
        /*02e0*/ 	.word	0x000000e8
        /*02e4*/ 	.short	0x0100
        /*02e6*/ 	.byte	0x05
	.zero		1


	//   ....[30]....
        /*02e8*/ 	.word	0x00001580
        /*02ec*/ 	.word	0x00000002
        /*02f0*/ 	.word	0x000000e0
        /*02f4*/ 	.short	0x010a
        /*02f6*/ 	.byte	0xff
	.zero		1


	//   ....[31]....
        /*02f8*/ 	.word	0x000015b0
        /*02fc*/ 	.word	0x00000002
        /*0300*/ 	.word	0x000000d0
        /*0304*/ 	.short	0x0101
        /*0306*/ 	.byte	0xff
	.zero		1


	//   ....[32]....
        /*0308*/ 	.word	0x00001680
        /*030c*/ 	.word	0x000000ff
        /*0310*/ 	.word	0x00000010
        /*0314*/ 	.short	0x010a
        /*0316*/ 	.byte	0x08
	.zero		1


	//   ....[33]....
        /*0318*/ 	.word	0x00001750
        /*031c*/ 	.word	0x000000ff
        /*0320*/ 	.word	0x00000010
        /*0324*/ 	.short	0x010a
        /*0326*/ 	.byte	0x31
	.zero		1


	//   ....[34]....
        /*0328*/ 	.word	0x00001850
        /*032c*/ 	.word	0x000000ff
        /*0330*/ 	.word	0x00000010
        /*0334*/ 	.short	0x010a
        /*0336*/ 	.byte	0x08
	.zero		1


	//   ....[35]....
        /*0338*/ 	.word	0x00001b50
        /*033c*/ 	.word	0x000000ff
        /*0340*/ 	.word	0x00000068
        /*0344*/ 	.short	0x0101
        /*0346*/ 	.byte	0x04
	.zero		1


	//   ....[36]....
        /*0348*/ 	.word	0x00001b70
        /*034c*/ 	.word	0x000000ff
        /*0350*/ 	.word	0x00000010
        /*0354*/ 	.short	0x010a
        /*0356*/ 	.byte	0x08
	.zero		1


	//   ....[37]....
        /*0358*/ 	.word	0x00001c20
        /*035c*/ 	.word	0x000000ff
        /*0360*/ 	.word	0x00000010
        /*0364*/ 	.short	0x010a
        /*0366*/ 	.byte	0x31
	.zero		1


	//   ....[38]....
        /*0368*/ 	.word	0x00001d20
        /*036c*/ 	.word	0x000000ff
        /*0370*/ 	.word	0x00000010
        /*0374*/ 	.short	0x010a
        /*0376*/ 	.byte	0x08
	.zero		1


	//   ....[39]....
        /*0378*/ 	.word	0x00002030
        /*037c*/ 	.word	0x00000002
        /*0380*/ 	.word	0x00000070
        /*0384*/ 	.short	0x010a
        /*0386*/ 	.byte	0xff
	.zero		1


	//   ....[40]....
        /*0388*/ 	.word	0x000020f0
        /*038c*/ 	.word	0x00000002
        /*0390*/ 	.word	0x00000000
        /*0394*/ 	.short	0x0101
        /*0396*/ 	.byte	0xff
	.zero		1


	//   ....[41]....
        /*0398*/ 	.word	0x00002650
        /*039c*/ 	.word	0x000000ff
        /*03a0*/ 	.word	0x00000000
        /*03a4*/ 	.short	0x010a
        /*03a6*/ 	.byte	0x04
	.zero		1


	//   ....[42]....
        /*03a8*/ 	.word	0x000026f0
        /*03ac*/ 	.word	0x00000000
        /*03b0*/ 	.word	0x00000000
        /*03b4*/ 	.short	0x010a
        /*03b6*/ 	.byte	0xff
	.zero		1


	//   ....[43]....
        /*03b8*/ 	.word	0x00002810
        /*03bc*/ 	.word	0x00000000
        /*03c0*/ 	.word	0x000000d0
        /*03c4*/ 	.short	0x010a
        /*03c6*/ 	.byte	0xff
	.zero		1


	//   ....[44]....
        /*03c8*/ 	.word	0x00002880
        /*03cc*/ 	.word	0x00000000
        /*03d0*/ 	.word	0x00000000
        /*03d4*/ 	.short	0x0101
        /*03d6*/ 	.byte	0xff
	.zero		1


	//   ....[45]....
        /*03d8*/ 	.word	0x000028a0
        /*03dc*/ 	.word	0x000000ff
        /*03e0*/ 	.word	0x00000080
        /*03e4*/ 	.short	0x010a
        /*03e6*/ 	.byte	0x05
	.zero		1


	//   ....[46]....
        /*03e8*/ 	.word	0x000029c0
        /*03ec*/ 	.word	0x00000000
        /*03f0*/ 	.word	0x00000070
        /*03f4*/ 	.short	0x010a
        /*03f6*/ 	.byte	0xff
	.zero		1


	//   ....[47]....
        /*03f8*/ 	.word	0x00002ac0
        /*03fc*/ 	.word	0x00000000
        /*0400*/ 	.word	0x00000000
        /*0404*/ 	.short	0x0101
        /*0406*/ 	.byte	0xff
	.zero		1


	//   ....[48]....
        /*0408*/ 	.word	0x00002b50
        /*040c*/ 	.word	0x000000ff
        /*0410*/ 	.word	0x00000080
        /*0414*/ 	.short	0x0106
        /*0416*/ 	.byte	0x05
	.zero		1


	//   ....[49]....
        /*0418*/ 	.word	0x00002b70
        /*041c*/ 	.word	0x000000ff
        /*0420*/ 	.word	0x00000080
        /*0424*/ 	.short	0x010a
        /*0426*/ 	.byte	0x05
	.zero		1


	//   ....[50]....
        /*0428*/ 	.word	0x00002c00
        /*042c*/ 	.word	0x000000ff
        /*0430*/ 	.word	0x00000080
        /*0434*/ 	.short	0x0106
        /*0436*/ 	.byte	0x04
	.zero		1


	//   ....[51]....
        /*0438*/ 	.word	0x00002c40
        /*043c*/ 	.word	0x00000000
        /*0440*/ 	.word	0x00000080
        /*0444*/ 	.short	0x010a
        /*0446*/ 	.byte	0xff
	.zero		1


	//   ....[52]....
        /*0448*/ 	.word	0x00003200
        /*044c*/ 	.word	0x00000000
        /*0450*/ 	.word	0x00000070
        /*0454*/ 	.short	0x010a
        /*0456*/ 	.byte	0xff
	.zero		1


	//   ....[53]....
        /*0458*/ 	.word	0x00003310
        /*045c*/ 	.word	0x00000003
        /*0460*/ 	.word	0x00000000
        /*0464*/ 	.short	0x0101
        /*0466*/ 	.byte	0xff
	.zero		1


	//   ....[54]....
        /*0468*/ 	.word	0x00003320
        /*046c*/ 	.word	0x000000ff
        /*0470*/ 	.word	0x00000000
        /*0474*/ 	.short	0x010a
        /*0476*/ 	.byte	0x07
	.zero		1


	//   ....[55]....
        /*0478*/ 	.word	0x000033a0
        /*047c*/ 	.word	0x000000ff
        /*0480*/ 	.word	0x000000b0
        /*0484*/ 	.short	0x010a
        /*0486*/ 	.byte	0x06
	.zero		1


	//   ....[56]....
        /*0488*/ 	.word	0x00003470
        /*048c*/ 	.word	0x000000ff
        /*0490*/ 	.word	0x00000000
        /*0494*/ 	.short	0x010a
        /*0496*/ 	.byte	0x0b
	.zero		1


	//   ....[57]....
        /*0498*/ 	.word	0x000035a0
        /*049c*/ 	.word	0x000000ff
        /*04a0*/ 	.word	0x00000000
        /*04a4*/ 	.short	0x010a
        /*04a6*/ 	.byte	0x22
	.zero		1


	//   ....[58]....
        /*04a8*/ 	.word	0x00003980
        /*04ac*/ 	.word	0x000000ff
        /*04b0*/ 	.word	0x00000000
        /*04b4*/ 	.short	0x010a
        /*04b6*/ 	.byte	0x06
	.zero		1


	//   ....[59]....
        /*04b8*/ 	.word	0x00003a10
        /*04bc*/ 	.word	0x000000ff
        /*04c0*/ 	.word	0x00000000
        /*04c4*/ 	.short	0x010a
        /*04c6*/ 	.byte	0x06
	.zero		1


	//   ....[60]....
        /*04c8*/ 	.word	0x00003aa0
        /*04cc*/ 	.word	0x000000ff
        /*04d0*/ 	.word	0x00000000
        /*04d4*/ 	.short	0x010a
        /*04d6*/ 	.byte	0x06
	.zero		1


	//   ....[61]....
        /*04d8*/ 	.word	0x00003b30
        /*04dc*/ 	.word	0x000000ff
        /*04e0*/ 	.word	0x00000000
        /*04e4*/ 	.short	0x010a
        /*04e6*/ 	.byte	0x07
	.zero		1


	//   ....[62]....
        /*04e8*/ 	.word	0x00003fb0
        /*04ec*/ 	.word	0x00000000
        /*04f0*/ 	.word	0x00000070
        /*04f4*/ 	.short	0x010a
        /*04f6*/ 	.byte	0xff
	.zero		1


	//   ....[63]....
        /*04f8*/ 	.word	0x00004070
        /*04fc*/ 	.word	0x00000000
        /*0500*/ 	.word	0x00000000
        /*0504*/ 	.short	0x0101
        /*0506*/ 	.byte	0xff
	.zero		1


	//   ....[64]....
        /*0508*/ 	.word	0x00004390
        /*050c*/ 	.word	0x000000ff
        /*0510*/ 	.word	0x00000068
        /*0514*/ 	.short	0x010a
        /*0516*/ 	.byte	0x07
	.zero		1


	//   ....[65]....
        /*0518*/ 	.word	0x00004580
        /*051c*/ 	.word	0x000000ff
        /*0520*/ 	.word	0x00000040
        /*0524*/ 	.short	0x010a
        /*0526*/ 	.byte	0x07
	.zero		1


	//   ....[66]....
        /*0528*/ 	.word	0x00004700
        /*052c*/ 	.word	0x000000ff
        /*0530*/ 	.word	0x00000020
        /*0534*/ 	.short	0x010b
        /*0536*/ 	.byte	0x07
	.zero		1


	//   ....[67]....
        /*0538*/ 	.word	0x00004710
        /*053c*/ 	.word	0x000000ff
        /*0540*/ 	.word	0x00000000
        /*0544*/ 	.short	0x0101
        /*0546*/ 	.byte	0x08
	.zero		1


	//   ....[68]....
        /*0548*/ 	.word	0x00004720
        /*054c*/ 	.word	0x000000ff
        /*0550*/ 	.word	0x00000048
        /*0554*/ 	.short	0x010a
        /*0556*/ 	.byte	0x07
	.zero		1


	//   ....[69]....
        /*0558*/ 	.word	0x00004870
        /*055c*/ 	.word	0x000000ff
        /*0560*/ 	.word	0x00000028
        /*0564*/ 	.short	0x010b
        /*0566*/ 	.byte	0x07
	.zero		1


	//   ....[70]....
        /*0568*/ 	.word	0x00004880
        /*056c*/ 	.word	0x000000ff
        /*0570*/ 	.word	0x00000000
        /*0574*/ 	.short	0x0101
        /*0576*/ 	.byte	0x08
	.zero		1


	//   ....[71]....
        /*0578*/ 	.word	0x00004890
        /*057c*/ 	.word	0x000000ff
        /*0580*/ 	.word	0x00000050
        /*0584*/ 	.short	0x010a
        /*0586*/ 	.byte	0x07
	.zero		1


	//   ....[72]....
        /*0588*/ 	.word	0x00004a10
        /*058c*/ 	.word	0x000000ff
        /*0590*/ 	.word	0x00000030
        /*0594*/ 	.short	0x010b
        /*0596*/ 	.byte	0x07
	.zero		1


	//   ....[73]....
        /*0598*/ 	.word	0x00004a50
        /*059c*/ 	.word	0x000000ff
        /*05a0*/ 	.word	0x00000000
        /*05a4*/ 	.short	0x0101
        /*05a6*/ 	.byte	0x08
	.zero		1


	//   ....[74]....
        /*05a8*/ 	.word	0x00004a90
        /*05ac*/ 	.word	0x000000ff
        /*05b0*/ 	.word	0x00000058
        /*05b4*/ 	.short	0x010a
        /*05b6*/ 	.byte	0x07
	.zero		1


	//   ....[75]....
        /*05b8*/ 	.word	0x00004cd0
        /*05bc*/ 	.word	0x000000ff
        /*05c0*/ 	.word	0x00000038
        /*05c4*/ 	.short	0x010b
        /*05c6*/ 	.byte	0x07
	.zero		1


	//   ....[76]....
        /*05c8*/ 	.word	0x00004cf0
        /*05cc*/ 	.word	0x000000ff
        /*05d0*/ 	.word	0x00000000
        /*05d4*/ 	.short	0x0101
        /*05d6*/ 	.byte	0x0d
	.zero		1


	//   ....[77]....
        /*05d8*/ 	.word	0x00004d20
        /*05dc*/ 	.word	0x000000ff
        /*05e0*/ 	.word	0x00000040
        /*05e4*/ 	.short	0x010a
        /*05e6*/ 	.byte	0x07
	.zero		1


	//   ....[78]....
        /*05e8*/ 	.word	0x00004d40
        /*05ec*/ 	.word	0x000000ff
        /*05f0*/ 	.word	0x00000048
        /*05f4*/ 	.short	0x010a
        /*05f6*/ 	.byte	0x07
	.zero		1


	//   ....[79]....
        /*05f8*/ 	.word	0x00004d60
        /*05fc*/ 	.word	0x000000ff
        /*0600*/ 	.word	0x00000050
        /*0604*/ 	.short	0x010a
        /*0606*/ 	.byte	0x07
	.zero		1


	//   ....[80]....
        /*0608*/ 	.word	0x00004da0
        /*060c*/ 	.word	0x00000000
        /*0610*/ 	.word	0x00000058
        /*0614*/ 	.short	0x010a
        /*0616*/ 	.byte	0xff
	.zero		1


	//   ....[81]....
        /*0618*/ 	.word	0x00005100
        /*061c*/ 	.word	0x00000000
        /*0620*/ 	.word	0x00000070
        /*0624*/ 	.short	0x010a
        /*0626*/ 	.byte	0xff
	.zero		1


	//   ....[82]....
        /*0628*/ 	.word	0x00005210
        /*062c*/ 	.word	0x00000000
        /*0630*/ 	.word	0x00000000
        /*0634*/ 	.short	0x0101
        /*0636*/ 	.byte	0xff
	.zero		1


	//   ....[83]....
        /*0638*/ 	.word	0x00005c90
        /*063c*/ 	.word	0x000000ff
        /*0640*/ 	.word	0x00000020
        /*0644*/ 	.short	0x010a
        /*0646*/ 	.byte	0x24
	.zero		1


	//   ....[84]....
        /*0648*/ 	.word	0x00005cd0
        /*064c*/ 	.word	0x00000040
        /*0650*/ 	.word	0x00000090
        /*0654*/ 	.short	0x010a
        /*0656*/ 	.byte	0xff
	.zero		1


	//   ....[85]....
        /*0658*/ 	.word	0x00005e40
        /*065c*/ 	.word	0x000000ff
        /*0660*/ 	.word	0x00000020
        /*0664*/ 	.short	0x010a
        /*0666*/ 	.byte	0x24
	.zero		1


	//   ....[86]....
        /*0668*/ 	.word	0x00005f40
        /*066c*/ 	.word	0x00000040
        /*0670*/ 	.word	0x00000090
        /*0674*/ 	.short	0x010a
        /*0676*/ 	.byte	0xff
	.zero		1


	//   ....[87]....
        /*0678*/ 	.word	0x00006a40
        /*067c*/ 	.word	0x00000000
        /*0680*/ 	.word	0x00000000
        /*0684*/ 	.short	0x0101
        /*0686*/ 	.byte	0xff
	.zero		1


	//   ....[88]....
        /*0688*/ 	.word	0x00006a50
        /*068c*/ 	.word	0x00000002
        /*0690*/ 	.word	0x00000020
        /*0694*/ 	.short	0x010a
        /*0696*/ 	.byte	0xff
	.zero		1


	//   ....[89]....
        /*0698*/ 	.word	0x00006b20
        /*069c*/ 	.word	0x00000002
        /*06a0*/ 	.word	0x00000020
        /*06a4*/ 	.short	0x010a
        /*06a6*/ 	.byte	0xff
	.zero		1


	//   ....[90]....
        /*06a8*/ 	.word	0x000076a0
        /*06ac*/ 	.word	0x0000004a
        /*06b0*/ 	.word	0x00000000
        /*06b4*/ 	.short	0x0101
        /*06b6*/ 	.byte	0xff
	.zero		1


	//   ....[91]....
        /*06b8*/ 	.word	0x000076c0
        /*06bc*/ 	.word	0x00000000
        /*06c0*/ 	.word	0x00000020
        /*06c4*/ 	.short	0x010a
        /*06c6*/ 	.byte	0xff
	.zero		1


	//   ....[92]....
        /*06c8*/ 	.word	0x00007780
        /*06cc*/ 	.word	0x00000000
        /*06d0*/ 	.word	0x00000020
        /*06d4*/ 	.short	0x010a
        /*06d6*/ 	.byte	0xff
	.zero		1


	//   ....[93]....
        /*06d8*/ 	.word	0x00008300
        /*06dc*/ 	.word	0x0000004a
        /*06e0*/ 	.word	0x00000000
        /*06e4*/ 	.short	0x0101
        /*06e6*/ 	.byte	0xff
	.zero		1


	//   ....[94]....
        /*06e8*/ 	.word	0x00008320
        /*06ec*/ 	.word	0x00000002
        /*06f0*/ 	.word	0x00000020
        /*06f4*/ 	.short	0x010a
        /*06f6*/ 	.byte	0xff
	.zero		1


	//   ....[95]....
        /*06f8*/ 	.word	0x000083e0
        /*06fc*/ 	.word	0x00000002
        /*0700*/ 	.word	0x00000020
        /*0704*/ 	.short	0x010a
        /*0706*/ 	.byte	0xff
	.zero		1


	//   ....[96]....
        /*0708*/ 	.word	0x00008740
        /*070c*/ 	.word	0x000000ff
        /*0710*/ 	.word	0x00000000
        /*0714*/ 	.short	0x0101
        /*0716*/ 	.byte	0x05
	.zero		1


	//   ....[97]....
        /*0718*/ 	.word	0x00008fc0
        /*071c*/ 	.word	0x00000000
        /*0720*/ 	.word	0x00000000
        /*0724*/ 	.short	0x0101
        /*0726*/ 	.byte	0xff
	.zero		1


	//   ....[98]....
        /*0728*/ 	.word	0x00009230
        /*072c*/ 	.word	0x000000ff
        /*0730*/ 	.word	0x00000000
        /*0734*/ 	.short	0x0101
        /*0736*/ 	.byte	0x04
	.zero		1


	//   ....[99]....
        /*0738*/ 	.word	0x00009250
        /*073c*/ 	.word	0x00000002
        /*0740*/ 	.word	0x000000e0
        /*0744*/ 	.short	0x010a
        /*0746*/ 	.byte	0xff
	.zero		1


	//   ....[100]....
        /*0748*/ 	.word	0x000092b0
        /*074c*/ 	.word	0x00000002
        /*0750*/ 	.word	0x00000010
        /*0754*/ 	.short	0x010a
        /*0756*/ 	.byte	0xff
	.zero		1


	//   ....[101]....
        /*0758*/ 	.word	0x00009310
        /*075c*/ 	.word	0x00000002
        /*0760*/ 	.word	0x00000010
        /*0764*/ 	.short	0x010a
        /*0766*/ 	.byte	0xff
	.zero		1


	//   ....[102]....
        /*0768*/ 	.word	0x00009360
        /*076c*/ 	.word	0x00000002
        /*0770*/ 	.word	0x00000070
        /*0774*/ 	.short	0x010a
        /*0776*/ 	.byte	0xff
	.zero		1


	//   ....[103]....
        /*0778*/ 	.word	0x000093c0
        /*077c*/ 	.word	0x00000000
        /*0780*/ 	.word	0x00000000
        /*0784*/ 	.short	0x010a
        /*0786*/ 	.byte	0xff
	.zero		1


	//   ....[104]....
        /*0788*/ 	.word	0x00009410
        /*078c*/ 	.word	0x00000000
        /*0790*/ 	.word	0x000000d0
        /*0794*/ 	.short	0x010a
        /*0796*/ 	.byte	0xff
	.zero		1


	//   ....[105]....
        /*0798*/ 	.word	0x00009470
        /*079c*/ 	.word	0x00000000
        /*07a0*/ 	.word	0x00000080
        /*07a4*/ 	.short	0x010a
        /*07a6*/ 	.byte	0xff
	.zero		1


	//   ....[106]....
        /*07a8*/ 	.word	0x000094c0
        /*07ac*/ 	.word	0x00000000
        /*07b0*/ 	.word	0x00000070
        /*07b4*/ 	.short	0x010a
        /*07b6*/ 	.byte	0xff
	.zero		1


	//   ....[107]....
        /*07b8*/ 	.word	0x00009520
        /*07bc*/ 	.word	0x00000000
        /*07c0*/ 	.word	0x00000080
        /*07c4*/ 	.short	0x010a
        /*07c6*/ 	.byte	0xff
	.zero		1


	//   ....[108]....
        /*07c8*/ 	.word	0x00009570
        /*07cc*/ 	.word	0x00000000
        /*07d0*/ 	.word	0x00000070
        /*07d4*/ 	.short	0x010a
        /*07d6*/ 	.byte	0xff
	.zero		1


	//   ....[109]....
        /*07d8*/ 	.word	0x000095d0
        /*07dc*/ 	.word	0x00000002
        /*07e0*/ 	.word	0x000000b0
        /*07e4*/ 	.short	0x010a
        /*07e6*/ 	.byte	0xff
	.zero		1


	//   ....[110]....
        /*07e8*/ 	.word	0x00009630
        /*07ec*/ 	.word	0x00000000
        /*07f0*/ 	.word	0x00000000
        /*07f4*/ 	.short	0x010a
        /*07f6*/ 	.byte	0xff
	.zero		1


	//   ....[111]....
        /*07f8*/ 	.word	0x00009690
        /*07fc*/ 	.word	0x00000000
        /*0800*/ 	.word	0x00000000
        /*0804*/ 	.short	0x010a
        /*0806*/ 	.byte	0xff
	.zero		1


	//   ....[112]....
        /*0808*/ 	.word	0x000096f0
        /*080c*/ 	.word	0x00000000
        /*0810*/ 	.word	0x00000000
        /*0814*/ 	.short	0x010a
        /*0816*/ 	.byte	0xff
	.zero		1


	//   ....[113]....
        /*0818*/ 	.word	0x00009750
        /*081c*/ 	.word	0x00000000
        /*0820*/ 	.word	0x00000000
        /*0824*/ 	.short	0x010a
        /*0826*/ 	.byte	0xff
	.zero		1


	//   ....[114]....
        /*0828*/ 	.word	0x000097b0
        /*082c*/ 	.word	0x00000000
        /*0830*/ 	.word	0x00000000
        /*0834*/ 	.short	0x010a
        /*0836*/ 	.byte	0xff
	.zero		1


	//   ....[115]....
        /*0838*/ 	.word	0x00009800
        /*083c*/ 	.word	0x00000000
        /*0840*/ 	.word	0x00000070
        /*0844*/ 	.short	0x010a
        /*0846*/ 	.byte	0xff
	.zero		1


	//   ....[116]....
        /*0848*/ 	.word	0x00009860
        /*084c*/ 	.word	0x00000000
        /*0850*/ 	.word	0x00000068
        /*0854*/ 	.short	0x010a
        /*0856*/ 	.byte	0xff
	.zero		1


	//   ....[117]....
        /*0858*/ 	.word	0x000098c0
        /*085c*/ 	.word	0x00000000
        /*0860*/ 	.word	0x00000040
        /*0864*/ 	.short	0x010a
        /*0866*/ 	.byte	0xff
	.zero		1


	//   ....[118]....
        /*0868*/ 	.word	0x00009920
        /*086c*/ 	.word	0x00000000
        /*0870*/ 	.word	0x00000048
        /*0874*/ 	.short	0x010a
        /*0876*/ 	.byte	0xff
	.zero		1


	//   ....[119]....
        /*0878*/ 	.word	0x00009980
        /*087c*/ 	.word	0x00000000
        /*0880*/ 	.word	0x00000050
        /*0884*/ 	.short	0x010a
        /*0886*/ 	.byte	0xff
	.zero		1


	//   ....[120]....
        /*0888*/ 	.word	0x000099e0
        /*088c*/ 	.word	0x00000000
        /*0890*/ 	.word	0x00000058
        /*0894*/ 	.short	0x010a
        /*0896*/ 	.byte	0xff
	.zero		1


	//   ....[121]....
        /*0898*/ 	.word	0x00009a40
        /*089c*/ 	.word	0x00000000
        /*08a0*/ 	.word	0x00000040
        /*08a4*/ 	.short	0x010a
        /*08a6*/ 	.byte	0xff
	.zero		1


	//   ....[122]....
        /*08a8*/ 	.word	0x00009aa0
        /*08ac*/ 	.word	0x00000000
        /*08b0*/ 	.word	0x00000048
        /*08b4*/ 	.short	0x010a
        /*08b6*/ 	.byte	0xff
	.zero		1


	//   ....[123]....
        /*08b8*/ 	.word	0x00009b00
        /*08bc*/ 	.word	0x00000000
        /*08c0*/ 	.word	0x00000050
        /*08c4*/ 	.short	0x010a
        /*08c6*/ 	.byte	0xff
	.zero		1


	//   ....[124]....
        /*08c8*/ 	.word	0x00009b50
        /*08cc*/ 	.word	0x00000000
        /*08d0*/ 	.word	0x00000070
        /*08d4*/ 	.short	0x010a
        /*08d6*/ 	.byte	0xff
	.zero		1


	//   ....[125]....
        /*08d8*/ 	.word	0x00009bb0
        /*08dc*/ 	.word	0x00000000
        /*08e0*/ 	.word	0x00000020
        /*08e4*/ 	.short	0x010a
        /*08e6*/ 	.byte	0xff
	.zero		1


	//   ....[126]....
        /*08e8*/ 	.word	0x00009c00
        /*08ec*/ 	.word	0x00000040
        /*08f0*/ 	.word	0x00000090
        /*08f4*/ 	.short	0x010a
        /*08f6*/ 	.byte	0xff
	.zero		1


	//   ....[127]....
        /*08f8*/ 	.word	0x00009c50
        /*08fc*/ 	.word	0x00000002
        /*0900*/ 	.word	0x00000020
        /*0904*/ 	.short	0x010a
        /*0906*/ 	.byte	0xff
	.zero		1


	//   ....[128]....
        /*0908*/ 	.word	0x00009ca0
        /*090c*/ 	.word	0x00000000
        /*0910*/ 	.word	0x00000020
        /*0914*/ 	.short	0x010a
        /*0916*/ 	.byte	0xff
	.zero		1


	//   ....[129]....
        /*0918*/ 	.word	0x00009cf0
        /*091c*/ 	.word	0x00000002
        /*0920*/ 	.word	0x00000020
        /*0924*/ 	.short	0x010a
        /*0926*/ 	.byte	0xff
	.zero		1


	//----- nvinfo : EIATTR_NUM_MBARRIERS
	.align		4
.L_47:
        /*0928*/ 	.byte	0x03, 0x38
        /*092a*/ 	.short	0x001e


	//----- nvinfo : EIATTR_EXIT_INSTR_OFFSETS
	.align		4
        /*092c*/ 	.byte	0x04, 0x1c
        /*092e*/ 	.short	(.L_49 - .L_48)


	//   ....[0]....
.L_48:
        /*0930*/ 	.word	0x00002720


	//   ....[1]....
        /*0934*/ 	.word	0x00002c10


	//   ....[2]....
        /*0938*/ 	.word	0x00002c70


	//   ....[3]....
        /*093c*/ 	.word	0x00003d90


	//   ....[4]....
        /*0940*/ 	.word	0x00004dd0


	//   ....[5]....
        /*0944*/ 	.word	0x00004e10


	//   ....[6]....
        /*0948*/ 	.word	0x00009120


	//   ....[7]....
        /*094c*/ 	.word	0x000091a0


	//   ....[8]....
        /*0950*/ 	.word	0x000091d0


	//   ....[9]....
        /*0954*/ 	.word	0x00009240


	//----- nvinfo : EIATTR_MAX_THREADS
	.align		4
.L_49:
        /*0958*/ 	.byte	0x04, 0x05
        /*095a*/ 	.short	(.L_51 - .L_50)
.L_50:
        /*095c*/ 	.word	0x00000100
        /*0960*/ 	.word	0x00000001
        /*0964*/ 	.word	0x00000001


	//----- nvinfo : EIATTR_CRS_STACK_SIZE
	.align		4
.L_51:
        /*0968*/ 	.byte	0x04, 0x1e
        /*096a*/ 	.short	(.L_53 - .L_52)
.L_52:
        /*096c*/ 	.word	0x00000000


	//----- nvinfo : EIATTR_CBANK_PARAM_SIZE
	.align		4
.L_53:
        /*0970*/ 	.byte	0x03, 0x19
        /*0972*/ 	.short	0x0800


	//----- nvinfo : EIATTR_PARAM_CBANK
	.align		4
        /*0974*/ 	.byte	0x04, 0x0a
        /*0976*/ 	.short	(.L_55 - .L_54)
	.align		4
.L_54:
        /*0978*/ 	.word	index@(.nv.constant0._ZN7cutlass13device_kernelINS_4gemm6kernel13GemmUniversalIN4cute5tupleIJiiiiEEENS1_10collective13CollectiveMmaINS1_35MainloopSm100TmaUmmaWarpSpecializedILi2ELi2ELi4ENS5_IJNS4_1CILi1EEESB_SB_EEEEENS5_IJNSA_ILi64EEENSA_ILi256EEENSA_ILi128EEEEEENS_6half_tENS5_IJlSB_lEEESI_NS5_IJSB_llEEENS4_8TiledMMAINS4_8MMA_AtomIJNS4_20SM100_MMA_F16BF16_SSISI_SI_fLi64ELi256ELNS4_4UMMA5MajorE0ELSP_1ELNSO_7ScaleInE0ELSQ_0EEEEEENS4_6LayoutISC_NS5_IJNSA_ILi0EEESU_SU_EEEEENS5_IJNS4_10UnderscoreESX_SX_EEEEENS4_13SM90_TMA_LOADENS4_14ComposedLayoutINS4_7SwizzleILi3ELi4ELi3EEENS4_18smem_ptr_flag_bitsILi16EEENST_INS5_IJNSA_ILi8EEESE_EEENS5_IJSE_SB_EEEEEEEvNS4_8identityES10_NS11_IS13_S15_NST_INS5_IJSE_S16_EEENS5_IJSB_SE_EEEEEEEvS1B_EENS_8epilogue10collective18CollectiveEpilogueINS1H_23Sm100TmaWarpSpecializedILi4ELi2ELi32ELb1ELb0EEEJSH_NS5_IJNST_ISE_SB_EES1M_EEESI_SJ_SI_SJ_NS1H_6fusion15FusionCallbacksIS1L_NS1O_17LinearCombinationISI_fSI_fLNS_15FloatRoundStyleE2EEESH_S1N_JEEENS4_5SM1004TMEM4LOAD26SM100_TMEM_LOAD_16dp256b8xES10_S1A_NS4_17SM75_U32x4_LDSM_NENS4_14SM90_TMA_STOREES1A_NS4_17SM90_U32x4_STSM_NENS4_39AutoVectorizingCopyWithAssumedAlignmentILi128EEEEEEvvEEEEvNT_6ParamsE)
        /*097c*/ 	.short	0x0380
        /*097e*/ 	.short	0x0800


	//----- nvinfo : EIATTR_SW_WAR
	.align		4
.L_55:
        /*0980*/ 	.byte	0x04, 0x36
        /*0982*/ 	.short	(.L_57 - .L_56)
.L_56:
        /*0984*/ 	.word	0x00000008
.L_57:


//--------------------- .nv.callgraph             --------------------------
	.section	.nv.callgraph,"",@"SHT_CUDA_CALLGRAPH"
	.align	4
	.sectionentsize	8
	.align		4
        /*0000*/ 	.word	0x00000000
	.align		4
        /*0004*/ 	.word	0xffffffff
	.align		4
        /*0008*/ 	.word	index@(_ZN7cutlass13device_kernelINS_4gemm6kernel13GemmUniversalIN4cute5tupleIJiiiiEEENS1_10collective13CollectiveMmaINS1_35MainloopSm100TmaUmmaWarpSpecializedILi2ELi2ELi4ENS5_IJNS4_1CILi1EEESB_SB_EEEEENS5_IJNSA_ILi64EEENSA_ILi256EEENSA_ILi128EEEEEENS_6half_tENS5_IJlSB_lEEESI_NS5_IJSB_llEEENS4_8TiledMMAINS4_8MMA_AtomIJNS4_20SM100_MMA_F16BF16_SSISI_SI_fLi64ELi256ELNS4_4UMMA5MajorE0ELSP_1ELNSO_7ScaleInE0ELSQ_0EEEEEENS4_6LayoutISC_NS5_IJNSA_ILi0EEESU_SU_EEEEENS5_IJNS4_10UnderscoreESX_SX_EEEEENS4_13SM90_TMA_LOADENS4_14ComposedLayoutINS4_7SwizzleILi3ELi4ELi3EEENS4_18smem_ptr_flag_bitsILi16EEENST_INS5_IJNSA_ILi8EEESE_EEENS5_IJSE_SB_EEEEEEEvNS4_8identityES10_NS11_IS13_S15_NST_INS5_IJSE_S16_EEENS5_IJSB_SE_EEEEEEEvS1B_EENS_8epilogue10collective18CollectiveEpilogueINS1H_23Sm100TmaWarpSpecializedILi4ELi2ELi32ELb1ELb0EEEJSH_NS5_IJNST_ISE_SB_EES1M_EEESI_SJ_SI_SJ_NS1H_6fusion15FusionCallbacksIS1L_NS1O_17LinearCombinationISI_fSI_fLNS_15FloatRoundStyleE2EEESH_S1N_JEEENS4_5SM1004TMEM4LOAD26SM100_TMEM_LOAD_16dp256b8xES10_S1A_NS4_17SM75_U32x4_LDSM_NENS4_14SM90_TMA_STOREES1A_NS4_17SM90_U32x4_STSM_NENS4_39AutoVectorizingCopyWithAssumedAlignmentILi128EEEEEEvvEEEEvNT_6ParamsE)
	.align		4
        /*000c*/ 	.word	index@(__assertfail)
	.align		4
        /*0010*/ 	.word	0x00000000
	.align		4
        /*0014*/ 	.word	0xfffffffe
	.align		4
        /*0018*/ 	.word	0x00000000
	.align		4
        /*001c*/ 	.word	0xfffffffd
	.align		4
        /*0020*/ 	.word	0x00000000
	.align		4
        /*0024*/ 	.word	0xfffffffc


//--------------------- .nv.constant4             --------------------------
	.section	.nv.constant4,"a",@progbits
	.align	8
	.align		8
.nv.constant4:
        /*0000*/ 	.dword	__assertfail
	.align		8
        /*0008*/ 	.dword	__unnamed_1
	.align		8
        /*0010*/ 	.dword	__unnamed_2
	.align		8
        /*0018*/ 	.dword	_ZN40_INTERNAL_bc696b42_4_k_cu_a44011cc_356444cuda3std3__45__cpo5beginE
	.align		8
        /*0020*/ 	.dword	_ZN40_INTERNAL_bc696b42_4_k_cu_a44011cc_356444cuda3std3__45__cpo3endE
	.align		8
        /*0028*/ 	.dword	_ZN40_INTERNAL_bc696b42_4_k_cu_a44011cc_356444cuda3std3__45__cpo6cbeginE
	.align		8
        /*0030*/ 	.dword	_ZN40_INTERNAL_bc696b42_4_k_cu_a44011cc_356444cuda3std3__45__cpo4cendE
	.align		8
        /*0038*/ 	.dword	_ZN40_INTERNAL_bc696b42_4_k_cu_a44011cc_356444cuda3std3__442_GLOBAL__N__bc696b42_4_k_cu_a44011cc_356446ignoreE
	.align		8
        /*0040*/ 	.dword	_ZN40_INTERNAL_bc696b42_4_k_cu_a44011cc_356444cuda3std3__419piecewise_constructE
	.align		8
        /*0048*/ 	.dword	_ZN40_INTERNAL_bc696b42_4_k_cu_a44011cc_356444cuda3std3__48in_placeE
	.align		8
        /*0050*/ 	.dword	_ZN40_INTERNAL_bc696b42_4_k_cu_a44011cc_356444cuda3std6ranges3__45__cpo4swapE
	.align		8
        /*0058*/ 	.dword	_ZN40_INTERNAL_bc696b42_4_k_cu_a44011cc_356444cuda3std6ranges3__45__cpo9iter_moveE
	.align		8
        /*0060*/ 	.dword	_ZN40_INTERNAL_bc696b42_4_k_cu_a44011cc_356444cute7productE
	.align		8
        /*0068*/ 	.dword	_ZN40_INTERNAL_bc696b42_4_k_cu_a44011cc_356444cute1_E
	.align		8
        /*0070*/ 	.dword	$str$25
	.align		8
        /*0078*/ 	.dword	$str$26
	.align		8
        /*0080*/ 	.dword	$str$27
	.align		8
        /*0088*/ 	.dword	$str$28


//--------------------- .text._ZN7cutlass13device_kernelINS_4gemm6kernel13GemmUniversalIN4cute5tupleIJiiiiEEENS1_10collective13CollectiveMmaINS1_35MainloopSm100TmaUmmaWarpSpecializedILi2ELi2ELi4ENS5_IJNS4_1CILi1EEESB_SB_EEEEENS5_IJNSA_ILi64EEENSA_ILi256EEENSA_ILi128EEEEEENS_6half_tENS5_IJlSB_lEEESI_NS5_IJSB_llEEENS4_8TiledMMAINS4_8MMA_AtomIJNS4_20SM100_MMA_F16BF16_SSISI_SI_fLi64ELi256ELNS4_4UMMA5MajorE0ELSP_1ELNSO_7ScaleInE0ELSQ_0EEEEEENS4_6LayoutISC_NS5_IJNSA_ILi0EEESU_SU_EEEEENS5_IJNS4_10UnderscoreESX_SX_EEEEENS4_13SM90_TMA_LOADENS4_14ComposedLayoutINS4_7SwizzleILi3ELi4ELi3EEENS4_18smem_ptr_flag_bitsILi16EEENST_INS5_IJNSA_ILi8EEESE_EEENS5_IJSE_SB_EEEEEEEvNS4_8identityES10_NS11_IS13_S15_NST_INS5_IJSE_S16_EEENS5_IJSB_SE_EEEEEEEvS1B_EENS_8epilogue10collective18CollectiveEpilogueINS1H_23Sm100TmaWarpSpecializedILi4ELi2ELi32ELb1ELb0EEEJSH_NS5_IJNST_ISE_SB_EES1M_EEESI_SJ_SI_SJ_NS1H_6fusion15FusionCallbacksIS1L_NS1O_17LinearCombinationISI_fSI_fLNS_15FloatRoundStyleE2EEESH_S1N_JEEENS4_5SM1004TMEM4LOAD26SM100_TMEM_LOAD_16dp256b8xES10_S1A_NS4_17SM75_U32x4_LDSM_NENS4_14SM90_TMA_STOREES1A_NS4_17SM90_U32x4_STSM_NENS4_39AutoVectorizingCopyWithAssumedAlignmentILi128EEEEEEvvEEEEvNT_6ParamsE --------------------------
	.section	.text._ZN7cutlass13device_kernelINS_4gemm6kernel13GemmUniversalIN4cute5tupleIJiiiiEEENS1_10collective13CollectiveMmaINS1_35MainloopSm100TmaUmmaWarpSpecializedILi2ELi2ELi4ENS5_IJNS4_1CILi1EEESB_SB_EEEEENS5_IJNSA_ILi64EEENSA_ILi256EEENSA_ILi128EEEEEENS_6half_tENS5_IJlSB_lEEESI_NS5_IJSB_llEEENS4_8TiledMMAINS4_8MMA_AtomIJNS4_20SM100_MMA_F16BF16_SSISI_SI_fLi64ELi256ELNS4_4UMMA5MajorE0ELSP_1ELNSO_7ScaleInE0ELSQ_0EEEEEENS4_6LayoutISC_NS5_IJNSA_ILi0EEESU_SU_EEEEENS5_IJNS4_10UnderscoreESX_SX_EEEEENS4_13SM90_TMA_LOADENS4_14ComposedLayoutINS4_7SwizzleILi3ELi4ELi3EEENS4_18smem_ptr_flag_bitsILi16EEENST_INS5_IJNSA_ILi8EEESE_EEENS5_IJSE_SB_EEEEEEEvNS4_8identityES10_NS11_IS13_S15_NST_INS5_IJSE_S16_EEENS5_IJSB_SE_EEEEEEEvS1B_EENS_8epilogue10collective18CollectiveEpilogueINS1H_23Sm100TmaWarpSpecializedILi4ELi2ELi32ELb1ELb0EEEJSH_NS5_IJNST_ISE_SB_EES1M_EEESI_SJ_SI_SJ_NS1H_6fusion15FusionCallbacksIS1L_NS1O_17LinearCombinationISI_fSI_fLNS_15FloatRoundStyleE2EEESH_S1N_JEEENS4_5SM1004TMEM4LOAD26SM100_TMEM_LOAD_16dp256b8xES10_S1A_NS4_17SM75_U32x4_LDSM_NENS4_14SM90_TMA_STOREES1A_NS4_17SM90_U32x4_STSM_NENS4_39AutoVectorizingCopyWithAssumedAlignmentILi128EEEEEEvvEEEEvNT_6ParamsE,"ax",@progbits
	.align	128
.text._ZN7cutlass13device_kernelINS_4gemm6kernel13GemmUniversalIN4cute5tupleIJiiiiEEENS1_10collective13CollectiveMmaINS1_35MainloopSm100TmaUmmaWarpSpecializedILi2ELi2ELi4ENS5_IJNS4_1CILi1EEESB_SB_EEEEENS5_IJNSA_ILi64EEENSA_ILi256EEENSA_ILi128EEEEEENS_6half_tENS5_IJlSB_lEEESI_NS5_IJSB_llEEENS4_8TiledMMAINS4_8MMA_AtomIJNS4_20SM100_MMA_F16BF16_SSISI_SI_fLi64ELi256ELNS4_4UMMA5MajorE0ELSP_1ELNSO_7ScaleInE0ELSQ_0EEEEEENS4_6LayoutISC_NS5_IJNSA_ILi0EEESU_SU_EEEEENS5_IJNS4_10UnderscoreESX_SX_EEEEENS4_13SM90_TMA_LOADENS4_14ComposedLayoutINS4_7SwizzleILi3ELi4ELi3EEENS4_18smem_ptr_flag_bitsILi16EEENST_INS5_IJNSA_ILi8EEESE_EEENS5_IJSE_SB_EEEEEEEvNS4_8identityES10_NS11_IS13_S15_NST_INS5_IJSE_S16_EEENS5_IJSB_SE_EEEEEEEvS1B_EENS_8epilogue10collective18CollectiveEpilogueINS1H_23Sm100TmaWarpSpecializedILi4ELi2ELi32ELb1ELb0EEEJSH_NS5_IJNST_ISE_SB_EES1M_EEESI_SJ_SI_SJ_NS1H_6fusion15FusionCallbacksIS1L_NS1O_17LinearCombinationISI_fSI_fLNS_15FloatRoundStyleE2EEESH_S1N_JEEENS4_5SM1004TMEM4LOAD26SM100_TMEM_LOAD_16dp256b8xES10_S1A_NS4_17SM75_U32x4_LDSM_NENS4_14SM90_TMA_STOREES1A_NS4_17SM90_U32x4_STSM_NENS4_39AutoVectorizingCopyWithAssumedAlignmentILi128EEEEEEvvEEEEvNT_6ParamsE:
        .type           _ZN7cutlass13device_kernelINS_4gemm6kernel13GemmUniversalIN4cute5tupleIJiiiiEEENS1_10collective13CollectiveMmaINS1_35MainloopSm100TmaUmmaWarpSpecializedILi2ELi2ELi4ENS5_IJNS4_1CILi1EEESB_SB_EEEEENS5_IJNSA_ILi64EEENSA_ILi256EEENSA_ILi128EEEEEENS_6half_tENS5_IJlSB_lEEESI_NS5_IJSB_llEEENS4_8TiledMMAINS4_8MMA_AtomIJNS4_20SM100_MMA_F16BF16_SSISI_SI_fLi64ELi256ELNS4_4UMMA5MajorE0ELSP_1ELNSO_7ScaleInE0ELSQ_0EEEEEENS4_6LayoutISC_NS5_IJNSA_ILi0EEESU_SU_EEEEENS5_IJNS4_10UnderscoreESX_SX_EEEEENS4_13SM90_TMA_LOADENS4_14ComposedLayoutINS4_7SwizzleILi3ELi4ELi3EEENS4_18smem_ptr_flag_bitsILi16EEENST_INS5_IJNSA_ILi8EEESE_EEENS5_IJSE_SB_EEEEEEEvNS4_8identityES10_NS11_IS13_S15_NST_INS5_IJSE_S16_EEENS5_IJSB_SE_EEEEEEEvS1B_EENS_8epilogue10collective18CollectiveEpilogueINS1H_23Sm100TmaWarpSpecializedILi4ELi2ELi32ELb1ELb0EEEJSH_NS5_IJNST_ISE_SB_EES1M_EEESI_SJ_SI_SJ_NS1H_6fusion15FusionCallbacksIS1L_NS1O_17LinearCombinationISI_fSI_fLNS_15FloatRoundStyleE2EEESH_S1N_JEEENS4_5SM1004TMEM4LOAD26SM100_TMEM_LOAD_16dp256b8xES10_S1A_NS4_17SM75_U32x4_LDSM_NENS4_14SM90_TMA_STOREES1A_NS4_17SM90_U32x4_STSM_NENS4_39AutoVectorizingCopyWithAssumedAlignmentILi128EEEEEEvvEEEEvNT_6ParamsE,@function
        .size           _ZN7cutlass13device_kernelINS_4gemm6kernel13GemmUniversalIN4cute5tupleIJiiiiEEENS1_10collective13CollectiveMmaINS1_35MainloopSm100TmaUmmaWarpSpecializedILi2ELi2ELi4ENS5_IJNS4_1CILi1EEESB_SB_EEEEENS5_IJNSA_ILi64EEENSA_ILi256EEENSA_ILi128EEEEEENS_6half_tENS5_IJlSB_lEEESI_NS5_IJSB_llEEENS4_8TiledMMAINS4_8MMA_AtomIJNS4_20SM100_MMA_F16BF16_SSISI_SI_fLi64ELi256ELNS4_4UMMA5MajorE0ELSP_1ELNSO_7ScaleInE0ELSQ_0EEEEEENS4_6LayoutISC_NS5_IJNSA_ILi0EEESU_SU_EEEEENS5_IJNS4_10UnderscoreESX_SX_EEEEENS4_13SM90_TMA_LOADENS4_14ComposedLayoutINS4_7SwizzleILi3ELi4ELi3EEENS4_18smem_ptr_flag_bitsILi16EEENST_INS5_IJNSA_ILi8EEESE_EEENS5_IJSE_SB_EEEEEEEvNS4_8identityES10_NS11_IS13_S15_NST_INS5_IJSE_S16_EEENS5_IJSB_SE_EEEEEEEvS1B_EENS_8epilogue10collective18CollectiveEpilogueINS1H_23Sm100TmaWarpSpecializedILi4ELi2ELi32ELb1ELb0EEEJSH_NS5_IJNST_ISE_SB_EES1M_EEESI_SJ_SI_SJ_NS1H_6fusion15FusionCallbacksIS1L_NS1O_17LinearCombinationISI_fSI_fLNS_15FloatRoundStyleE2EEESH_S1N_JEEENS4_5SM1004TMEM4LOAD26SM100_TMEM_LOAD_16dp256b8xES10_S1A_NS4_17SM75_U32x4_LDSM_NENS4_14SM90_TMA_STOREES1A_NS4_17SM90_U32x4_STSM_NENS4_39AutoVectorizingCopyWithAssumedAlignmentILi128EEEEEEvvEEEEvNT_6ParamsE,(.L_x_174 - _ZN7cutlass13device_kernelINS_4gemm6kernel13GemmUniversalIN4cute5tupleIJiiiiEEENS1_10collective13CollectiveMmaINS1_35MainloopSm100TmaUmmaWarpSpecializedILi2ELi2ELi4ENS5_IJNS4_1CILi1EEESB_SB_EEEEENS5_IJNSA_ILi64EEENSA_ILi256EEENSA_ILi128EEEEEENS_6half_tENS5_IJlSB_lEEESI_NS5_IJSB_llEEENS4_8TiledMMAINS4_8MMA_AtomIJNS4_20SM100_MMA_F16BF16_SSISI_SI_fLi64ELi256ELNS4_4UMMA5MajorE0ELSP_1ELNSO_7ScaleInE0ELSQ_0EEEEEENS4_6LayoutISC_NS5_IJNSA_ILi0EEESU_SU_EEEEENS5_IJNS4_10UnderscoreESX_SX_EEEEENS4_13SM90_TMA_LOADENS4_14ComposedLayoutINS4_7SwizzleILi3ELi4ELi3EEENS4_18smem_ptr_flag_bitsILi16EEENST_INS5_IJNSA_ILi8EEESE_EEENS5_IJSE_SB_EEEEEEEvNS4_8identityES10_NS11_IS13_S15_NST_INS5_IJSE_S16_EEENS5_IJSB_SE_EEEEEEEvS1B_EENS_8epilogue10collective18CollectiveEpilogueINS1H_23Sm100TmaWarpSpecializedILi4ELi2ELi32ELb1ELb0EEEJSH_NS5_IJNST_ISE_SB_EES1M_EEESI_SJ_SI_SJ_NS1H_6fusion15FusionCallbacksIS1L_NS1O_17LinearCombinationISI_fSI_fLNS_15FloatRoundStyleE2EEESH_S1N_JEEENS4_5SM1004TMEM4LOAD26SM100_TMEM_LOAD_16dp256b8xES10_S1A_NS4_17SM75_U32x4_LDSM_NENS4_14SM90_TMA_STOREES1A_NS4_17SM90_U32x4_STSM_NENS4_39AutoVectorizingCopyWithAssumedAlignmentILi128EEEEEEvvEEEEvNT_6ParamsE)
        .other          _ZN7cutlass13device_kernelINS_4gemm6kernel13GemmUniversalIN4cute5tupleIJiiiiEEENS1_10collective13CollectiveMmaINS1_35MainloopSm100TmaUmmaWarpSpecializedILi2ELi2ELi4ENS5_IJNS4_1CILi1EEESB_SB_EEEEENS5_IJNSA_ILi64EEENSA_ILi256EEENSA_ILi128EEEEEENS_6half_tENS5_IJlSB_lEEESI_NS5_IJSB_llEEENS4_8TiledMMAINS4_8MMA_AtomIJNS4_20SM100_MMA_F16BF16_SSISI_SI_fLi64ELi256ELNS4_4UMMA5MajorE0ELSP_1ELNSO_7ScaleInE0ELSQ_0EEEEEENS4_6LayoutISC_NS5_IJNSA_ILi0EEESU_SU_EEEEENS5_IJNS4_10UnderscoreESX_SX_EEEEENS4_13SM90_TMA_LOADENS4_14ComposedLayoutINS4_7SwizzleILi3ELi4ELi3EEENS4_18smem_ptr_flag_bitsILi16EEENST_INS5_IJNSA_ILi8EEESE_EEENS5_IJSE_SB_EEEEEEEvNS4_8identityES10_NS11_IS13_S15_NST_INS5_IJSE_S16_EEENS5_IJSB_SE_EEEEEEEvS1B_EENS_8epilogue10collective18CollectiveEpilogueINS1H_23Sm100TmaWarpSpecializedILi4ELi2ELi32ELb1ELb0EEEJSH_NS5_IJNST_ISE_SB_EES1M_EEESI_SJ_SI_SJ_NS1H_6fusion15FusionCallbacksIS1L_NS1O_17LinearCombinationISI_fSI_fLNS_15FloatRoundStyleE2EEESH_S1N_JEEENS4_5SM1004TMEM4LOAD26SM100_TMEM_LOAD_16dp256b8xES10_S1A_NS4_17SM75_U32x4_LDSM_NENS4_14SM90_TMA_STOREES1A_NS4_17SM90_U32x4_STSM_NENS4_39AutoVectorizingCopyWithAssumedAlignmentILi128EEEEEEvvEEEEvNT_6ParamsE,@"STO_CUDA_ENTRY STV_DEFAULT"
_ZN7cutlass13device_kernelINS_4gemm6kernel13GemmUniversalIN4cute5tupleIJiiiiEEENS1_10collective13CollectiveMmaINS1_35MainloopSm100TmaUmmaWarpSpecializedILi2ELi2ELi4ENS5_IJNS4_1CILi1EEESB_SB_EEEEENS5_IJNSA_ILi64EEENSA_ILi256EEENSA_ILi128EEEEEENS_6half_tENS5_IJlSB_lEEESI_NS5_IJSB_llEEENS4_8TiledMMAINS4_8MMA_AtomIJNS4_20SM100_MMA_F16BF16_SSISI_SI_fLi64ELi256ELNS4_4UMMA5MajorE0ELSP_1ELNSO_7ScaleInE0ELSQ_0EEEEEENS4_6LayoutISC_NS5_IJNSA_ILi0EEESU_SU_EEEEENS5_IJNS4_10UnderscoreESX_SX_EEEEENS4_13SM90_TMA_LOADENS4_14ComposedLayoutINS4_7SwizzleILi3ELi4ELi3EEENS4_18smem_ptr_flag_bitsILi16EEENST_INS5_IJNSA_ILi8EEESE_EEENS5_IJSE_SB_EEEEEEEvNS4_8identityES10_NS11_IS13_S15_NST_INS5_IJSE_S16_EEENS5_IJSB_SE_EEEEEEEvS1B_EENS_8epilogue10collective18CollectiveEpilogueINS1H_23Sm100TmaWarpSpecializedILi4ELi2ELi32ELb1ELb0EEEJSH_NS5_IJNST_ISE_SB_EES1M_EEESI_SJ_SI_SJ_NS1H_6fusion15FusionCallbacksIS1L_NS1O_17LinearCombinationISI_fSI_fLNS_15FloatRoundStyleE2EEESH_S1N_JEEENS4_5SM1004TMEM4LOAD26SM100_TMEM_LOAD_16dp256b8xES10_S1A_NS4_17SM75_U32x4_LDSM_NENS4_14SM90_TMA_STOREES1A_NS4_17SM90_U32x4_STSM_NENS4_39AutoVectorizingCopyWithAssumedAlignmentILi128EEEEEEvvEEEEvNT_6ParamsE:
[----:B------:R-:W1:Y:S01]  /*0000*/  LDC R1, c[0x0][0x37c] ;  /* 0x0000df00ff017b82 */ /* 0x000e620000000800 */
[----:B------:R-:W2:Y:S01]  /*0010*/  S2R R101, SR_TID.X ;  /* 0x0000000000657919 */ /* 0x000ea20000002100 */
[----:B------:R-:W3:Y:S01]  /*0020*/  LDCU.64 UR4, c[0x0][0x890] ;  /* 0x00011200ff0477ac */ /* 0x000ee20008000a00 */
[----:B------:R-:W-:Y:S02]  /*0030*/  PRMT R88, RZ, 0x7610, R88 ;  /* 0x00007610ff587816 */ /* 0x000fe40000000058 */
[----:B------:R-:W-:Y:S01]  /*0040*/  ELECT P5, URZ, PT ;  /* 0x0000000000ff782f */ /* 0x000fe200038a0000 */
[----:B------:R-:W4:Y:S01]  /*0050*/  LDCU.64 UR46, c[0x0][0x358] ;  /* 0x00006b00ff2e77ac */ /* 0x000f220008000a00 */
[----:B---3--:R-:W-:-:S04]  /*0060*/  UISETP.NE.U32.AND UP0, UPT, UR4, URZ, UPT ;  /* 0x000000ff0400728c */ /* 0x008fc8000bf05070 */
[----:B------:R-:W-:Y:S01]  /*0070*/  UISETP.NE.AND.EX UP0, UPT, UR5, URZ, UPT, UP0 ;  /* 0x000000ff0500728c */ /* 0x000fe2000bf05300 */
[----:B--2---:R-:W-:-:S05]  /*0080*/  SHF.R.U32.HI R93, RZ, 0x5, R101 ;  /* 0x00000005ff5d7819 */ /* 0x004fca0000011665 */
[----:B------:R-:W2:Y:S02]  /*0090*/  SHFL.IDX PT, R0, R93, RZ, 0x1f ;  /* 0x00001fff5d007589 */ /* 0x000ea400000e0000 */
[----:B--2---:R-:W-:Y:S01]  /*00a0*/  R2UR UR8, R0 ;  /* 0x00000000000872ca */ /* 0x004fe200000e0000 */
[----:B-1--4-:R-:W-:-:S14]  /*00b0*/  BRA.U UP0, `(.L_x_0) ;  /* 0x00000001002c7547 */ /* 0x012fdc000b800000 */
[----:B------:R-:W1:Y:S02]  /*00c0*/  LDCU.64 UR6, c[0x0][0x888] ;  /* 0x00011100ff0677ac */ /* 0x000e640008000a00 */
[----:B-1----:R-:W-:-:S04]  /*00d0*/  UISETP.NE.U32.AND UP0, UPT, UR6, URZ, UPT ;  /* 0x000000ff0600728c */ /* 0x002fc8000bf05070 */
[----:B------:R-:W-:-:S09]  /*00e0*/  UISETP.NE.AND.EX UP0, UPT, UR7, URZ, UPT, UP0 ;  /* 0x000000ff0700728c */ /* 0x000fd2000bf05300 */
[----:B------:R-:W-:Y:S05]  /*00f0*/  BRA.U !UP0, `(.L_x_1) ;  /* 0x0000000108107547 */ /* 0x000fea000b800000 */
[----:B------:R-:W1:Y:S02]  /*0100*/  LDC.64 R2, c[0x0][0x888] ;  /* 0x00022200ff027b82 */ /* 0x000e640000000a00 */
[----:B-1----:R1:W5:Y:S01]  /*0110*/  LDG.E R49, desc[UR46][R2.64] ;  /* 0x0000002e02317981 */ /* 0x002362000c1e1900 */
[----:B------:R-:W-:Y:S01]  /*0120*/  HFMA2 R88, -RZ, RZ, 0, 5.9604644775390625e-08 ;  /* 0x00000001ff587431 */ /* 0x000fe200000001ff */
[----:B------:R-:W-:Y:S05]  /*0130*/  BRA `(.L_x_0) ;  /* 0x00000000000c7947 */ /* 0x000fea0003800000 */
.L_x_1:
[----:B------:R-:W1:Y:S01]  /*0140*/  LDCU UR6, c[0x0][0x880] ;  /* 0x00011000ff0677ac */ /* 0x000e620008000800 */
[----:B------:R-:W-:Y:S01]  /*0150*/  HFMA2 R88, -RZ, RZ, 0, 5.9604644775390625e-08 ;  /* 0x00000001ff587431 */ /* 0x000fe200000001ff */
[----:B-1----:R-:W-:-:S07]  /*0160*/  MOV R49, UR6 ;  /* 0x0000000600317c02 */ /* 0x002fce0008000f00 */
.L_x_0:
[----:B------:R-:W2:Y:S02]  /*0170*/  LDCU.64 UR6, c[0x0][0x8b0] ;  /* 0x00011600ff0677ac */ /* 0x000ea40008000a00 */
[----:B--2---:R-:W-:-:S04]  /*0180*/  UISETP.NE.U32.AND UP0, UPT, UR6, URZ, UPT ;  /* 0x000000ff0600728c */ /* 0x004fc8000bf05070 */
[----:B------:R-:W-:-:S09]  /*0190*/  UISETP.NE.AND.EX UP0, UPT, UR7, URZ, UPT, UP0 ;  /* 0x000000ff0700728c */ /* 0x000fd2000bf05300 */
[----:B------:R-:W-:Y:S05]  /*01a0*/  BRA.U UP0, `(.L_x_2) ;  /* 0x0000000100247547 */ /* 0x000fea000b800000 */
[----:B------:R-:W2:Y:S02]  /*01b0*/  LDCU.64 UR6, c[0x0][0x8a8] ;  /* 0x00011500ff0677ac */ /* 0x000ea40008000a00 */
[----:B--2---:R-:W-:-:S04]  /*01c0*/  UISETP.NE.U32.AND UP0, UPT, UR6, URZ, UPT ;  /* 0x000000ff0600728c */ /* 0x004fc8000bf05070 */
[----:B------:R-:W-:-:S09]  /*01d0*/  UISETP.NE.AND.EX UP0, UPT, UR7, URZ, UPT, UP0 ;  /* 0x000000ff0700728c */ /* 0x000fd2000bf05300 */
[----:B------:R-:W-:Y:S05]  /*01e0*/  BRA.U !UP0, `(.L_x_3) ;  /* 0x00000001080c7547 */ /* 0x000fea000b800000 */
[----:B-1----:R-:W1:Y:S02]  /*01f0*/  LDC.64 R2, c[0x0][0x8a8] ;  /* 0x00022a00ff027b82 */ /* 0x002e640000000a00 */
[----:B-1----:R2:W5:Y:S01]  /*0200*/  LDG.E R47, desc[UR46][R2.64] ;  /* 0x0000002e022f7981 */ /* 0x002562000c1e1900 */
[----:B------:R-:W-:Y:S05]  /*0210*/  BRA `(.L_x_2) ;  /* 0x0000000000087947 */ /* 0x000fea0003800000 */
.L_x_3:
[----:B------:R-:W2:Y:S02]  /*0220*/  LDCU UR6, c[0x0][0x8a0] ;  /* 0x00011400ff0677ac */ /* 0x000ea40008000800 */
[----:B--2---:R-:W-:Y:S02]  /*0230*/  MOV R47, UR6 ;  /* 0x00000006002f7c02 */ /* 0x004fe40008000f00 */
.L_x_2:
[----:B------:R-:W-:Y:S01]  /*0240*/  IMAD.U32 R0, RZ, RZ, UR8 ;  /* 0x00000008ff007e24 */ /* 0x000fe2000f8e00ff */
[----:B------:R-:W-:Y:S04]  /*0250*/  BSSY.RECONVERGENT B0, `(.L_x_4) ;  /* 0x000000c000007945 */ /* 0x000fe80003800200 */
[C---:B------:R-:W-:Y:S02]  /*0260*/  ISETP.NE.OR P1, PT, R0.reuse, 0x1, !P5 ;  /* 0x000000010000780c */ /* 0x040fe40006f25670 */
[----:B------:R-:W-:-:S11]  /*0270*/  ISETP.NE.OR P0, PT, R0, 0x3, !P5 ;  /* 0x000000030000780c */ /* 0x000fd60006f05670 */
[----:B------:R-:W-:Y:S05]  /*0280*/  @P1 BRA `(.L_x_5) ;  /* 0x0000000000201947 */ /* 0x000fea0003800000 */
[----:B------:R-:W3:Y:S02]  /*0290*/  LDCU.64 UR6, c[0x0][0x348] ;  /* 0x00006900ff0677ac */ /* 0x000ee40008000a00 */
[----:B---3--:R-:W-:Y:S02]  /*02a0*/  UIADD3 UR10, UP1, UPT, UR6, 0x80, URZ ;  /* 0x00000080060a7890 */ /* 0x008fe4000ff3e0ff */
[----:B------:R-:W-:Y:S02]  /*02b0*/  UIADD3 UR6, UP0, UPT, UR6, 0x180, URZ ;  /* 0x0000018006067890 */ /* 0x000fe4000ff1e0ff */
[----:B------:R-:W-:Y:S02]  /*02c0*/  UIADD3.X UR11, UPT, UPT, URZ, UR7, URZ, UP1, !UPT ;  /* 0x00000007ff0b7290 */ /* 0x000fe40008ffe4ff */
[----:B------:R-:W-:-:S07]  /*02d0*/  UIADD3.X UR7, UPT, UPT, URZ, UR7, URZ, UP0, !UPT ;  /* 0x00000007ff077290 */ /* 0x000fce00087fe4ff */
[----:B------:R3:W-:Y:S02]  /*02e0*/  UTMACCTL.PF [UR10] ;  /* 0x000000000a0079b9 */ /* 0x0007e40008040000 */
[----:B------:R3:W-:Y:S02]  /*02f0*/  UTMACCTL.PF [UR6] ;  /* 0x00000000060079b9 */ /* 0x0007e40008040000 */
[----:B---3--:R-:W-:Y:S01]  /*0300*/  NOP ;  /* 0x0000000000007918 */ /* 0x008fe20000000000 */
.L_x_5:
[----:B------:R-:W-:Y:S05]  /*0310*/  BSYNC.RECONVERGENT B0 ;  /* 0x0000000000007941 */ /* 0x000fea0003800200 */
.L_x_4:
[----:B------:R-:W-:Y:S04]  /*0320*/  BSSY.RECONVERGENT B0, `(.L_x_6) ;  /* 0x000000a000007945 */ /* 0x000fe80003800200 */
        /* <DEDUP_REMOVED lines=9> */
.L_x_7:
[----:B------:R-:W-:Y:S05]  /*03c0*/  BSYNC.RECONVERGENT B0 ;  /* 0x0000000000007941 */ /* 0x000fea0003800200 */
.L_x_6:
[----:B------:R-:W3:Y:S01]  /*03d0*/  LDCU.64 UR6, c[0x0][0x888] ;  /* 0x00011100ff0677ac */ /* 0x000ee20008000a00 */
[----:B------:R-:W-:Y:S02]  /*03e0*/  UISETP.EQ.U32.AND UP1, UPT, UR4, URZ, UPT ;  /* 0x000000ff0400728c */ /* 0x000fe4000bf22070 */
[----:B------:R-:W-:Y:S02]  /*03f0*/  UPLOP3.LUT UP2, UPT, UPT, UPT, UPT, 0x80, 0x8 ;  /* 0x000000000008789c */ /* 0x000fe40003f4f070 */
[----:B---3--:R-:W-:-:S04]  /*0400*/  UISETP.NE.U32.AND UP0, UPT, UR6, URZ, UPT ;  /* 0x000000ff0600728c */ /* 0x008fc8000bf05070 */
[----:B------:R-:W-:-:S04]  /*0410*/  UISETP.NE.AND.EX UP0, UPT, UR7, URZ, UPT, UP0 ;  /* 0x000000ff0700728c */ /* 0x000fc8000bf05300 */
[----:B------:R-:W-:-:S04]  /*0420*/  UISETP.EQ.OR.EX UP3, UPT, UR5, URZ, !UP0, UP1 ;  /* 0x000000ff0500728c */ /* 0x000fc8000c762710 */
[----:B------:R-:W-:-:S05]  /*0430*/  UP2UR UR49, UPR, URZ, 0x8 ;  /* 0x00000008ff317883 */ /* 0x000fca0008000000 */
[----:B------:R-:W-:Y:S07]  /*0440*/  BRA.U !UP3, `(.L_x_8) ;  /* 0x000000010b207547 */ /* 0x000fee000b800000 */
[----:B------:R-:W-:Y:S01]  /*0450*/  UISETP.NE.U32.AND UP2, UPT, UR4, URZ, UPT ;  /* 0x000000ff0400728c */ /* 0x000fe2000bf45070 */
[----:B-----5:R-:W-:Y:S01]  /*0460*/  FSETP.NEU.AND P0, PT, R49, RZ, PT ;  /* 0x000000ff3100720b */ /* 0x020fe20003f0d000 */
[----:B------:R-:W-:Y:S02]  /*0470*/  USEL UR4, URZ, 0xffffffff, UP0 ;  /* 0xffffffffff047887 */ /* 0x000fe40008000000 */
[----:B------:R-:W-:-:S10]  /*0480*/  UISETP.NE.AND.EX UP2, UPT, UR5, URZ, UPT, UP2 ;  /* 0x000000ff0500728c */ /* 0x000fd4000bf45320 */
[----:B------:R-:W-:Y:S01]  /*0490*/  VOTEU.ANY UP1, P0 ;  /* 0x0000000000ff7886 */ /* 0x000fe20000020100 */
[----:B------:R-:W-:-:S04]  /*04a0*/  @!UP2 USEL UR4, URZ, 0xffffffff, UP1 ;  /* 0xffffffffff04a887 */ /* 0x000fc80008800000 */
[----:B------:R-:W-:-:S04]  /*04b0*/  ULOP3.LUT UR4, UR4, 0x1, URZ, 0xc0, !UPT ;  /* 0x0000000104047892 */ /* 0x000fc8000f8ec0ff */
[----:B------:R-:W-:-:S11]  /*04c0*/  UISETP.NE.U32.AND UP2, UPT, UR4, 0x1, UPT ;  /* 0x000000010400788c */ /* 0x000fd6000bf45070 */
.L_x_8:
[----:B-12---:R-:W1:Y:S01]  /*04d0*/  SHFL.IDX PT, R2, R93, RZ, 0x1f ;  /* 0x00001fff5d027589 */ /* 0x006e6200000e0000 */
[----:B------:R-:W-:-:S04]  /*04e0*/  UISETP.NE.AND UP1, UPT, UR8, 0x2, UPT ;  /* 0x000000020800788c */ /* 0x000fc8000bf25270 */
[----:B------:R-:W-:Y:S01]  /*04f0*/  USEL UR6, URZ, 0x1, UP1 ;  /* 0x00000001ff067887 */ /* 0x000fe20008800000 */
[----:B-1----:R-:W-:-:S13]  /*0500*/  ISETP.NE.AND P0, PT, R2, RZ, PT ;  /* 0x000000ff0200720c */ /* 0x002fda0003f05270 */
[----:B------:R-:W-:Y:S05]  /*0510*/  @P0 BRA `(.L_x_9) ;  /* 0x0000000000380947 */ /* 0x000fea0003800000 */
[----:B------:R-:W1:Y:S01]  /*0520*/  S2UR UR5, SR_CgaCtaId ;  /* 0x00000000000579c3 */ /* 0x000e620000008800 */
[----:B------:R-:W-:Y:S01]  /*0530*/  UMOV UR7, 0x400 ;  /* 0x0000040000077882 */ /* 0x000fe20000000000 */
[----:B------:R-:W-:Y:S01]  /*0540*/  UMOV UR4, 0x1 ;  /* 0x0000000100047882 */ /* 0x000fe20000000000 */
[----:B------:R-:W-:Y:S01]  /*0550*/  ELECT P0, URZ, PT ;  /* 0x0000000000ff782f */ /* 0x000fe20003800000 */
[----:B------:R-:W-:-:S04]  /*0560*/  UIADD3 UR10, UPT, UPT, -UR4, 0x100000, URZ ;  /* 0x00100000040a7890 */ /* 0x000fc8000fffe1ff */
[----:B------:R-:W-:Y:S02]  /*0570*/  USHF.L.U32 UR11, UR10, 0xb, URZ ;  /* 0x0000000b0a0b7899 */ /* 0x000fe400080006ff */
[----:B------:R-:W-:Y:S02]  /*0580*/  USHF.L.U32 UR10, UR10, 0x1, URZ ;  /* 0x000000010a0a7899 */ /* 0x000fe400080006ff */
[----:B-1----:R-:W-:Y:S01]  /*0590*/  ULEA UR5, UR5, UR7, 0x18 ;  /* 0x0000000705057291 */ /* 0x002fe2000f8ec0ff */
[----:B------:R-:W1:Y:S11]  /*05a0*/  FENCE.VIEW.ASYNC.S ;  /* 0x00000000000073c6 */ /* 0x000e760000000000 */
[----:B-1----:R1:W2:Y:S01]  /*05b0*/  SYNCS.EXCH.64 URZ, [UR5], UR10 ;  /* 0x0000000a05ff75b2 */ /* 0x0022a20008000100 */
[----:B------:R1:W3:Y:S01]  /*05c0*/  SYNCS.EXCH.64 URZ, [UR5+0x10], UR10 ;  /* 0x0000100a05ff75b2 */ /* 0x0002e20008000100 */
[----:B------:R1:W4:Y:S01]  /*05d0*/  SYNCS.EXCH.64 URZ, [UR5+0x8], UR10 ;  /* 0x0000080a05ff75b2 */ /* 0x0003220008000100 */
[----:B------:R1:W1:Y:S01]  /*05e0*/  SYNCS.EXCH.64 URZ, [UR5+0x18], UR10 ;  /* 0x0000180a05ff75b2 */ /* 0x0002620008000100 */
[----:B------:R-:W-:Y:S01]  /*05f0*/  NOP ;  /* 0x0000000000007918 */ /* 0x000fe20000000000 */
.L_x_9:
[----:B------:R-:W2:Y:S01]  /*0600*/  SHFL.IDX PT, R2, R93, RZ, 0x1f ;  /* 0x00001fff5d027589 */ /* 0x000ea200000e0000 */
[----:B------:R-:W-:Y:S01]  /*0610*/  NOP ;  /* 0x0000000000007918 */ /* 0x000fe20000000000 */
[----:B--2---:R-:W-:-:S13]  /*0620*/  ISETP.NE.AND P0, PT, R2, 0x1, PT ;  /* 0x000000010200780c */ /* 0x004fda0003f05270 */
[----:B------:R-:W-:Y:S05]  /*0630*/  @P0 BRA `(.L_x_10) ;  /* 0x0000000000580947 */ /* 0x000fea0003800000 */
[----:B------:R-:W2:Y:S01]  /*0640*/  S2UR UR7, SR_CgaCtaId ;  /* 0x00000000000779c3 */ /* 0x000ea20000008800 */
[----:B------:R-:W-:Y:S01]  /*0650*/  UMOV UR9, 0x400 ;  /* 0x0000040000097882 */ /* 0x000fe20000000000 */
[----:B-1----:R-:W-:Y:S01]  /*0660*/  UMOV UR5, 0x20 ;  /* 0x0000002000057882 */ /* 0x002fe20000000000 */
[----:B------:R-:W-:Y:S01]  /*0670*/  UMOV UR4, 0x80 ;  /* 0x0000008000047882 */ /* 0x000fe20000000000 */
[----:B------:R-:W-:-:S04]  /*0680*/  UIADD3 UR10, UPT, UPT, -UR5, 0x100000, URZ ;  /* 0x00100000050a7890 */ /* 0x000fc8000fffe1ff */
[----:B------:R-:W-:Y:S02]  /*0690*/  USHF.L.U32 UR11, UR10, 0xb, URZ ;  /* 0x0000000b0a0b7899 */ /* 0x000fe400080006ff */
[----:B------:R-:W-:Y:S02]  /*06a0*/  USHF.L.U32 UR10, UR10, 0x1, URZ ;  /* 0x000000010a0a7899 */ /* 0x000fe400080006ff */
[----:B------:R-:W-:-:S04]  /*06b0*/  UIADD3 UR4, UPT, UPT, -UR4, 0x100000, URZ ;  /* 0x0010000004047890 */ /* 0x000fc8000fffe1ff */
[----:B------:R-:W-:Y:S02]  /*06c0*/  USHF.L.U32 UR5, UR4, 0xb, URZ ;  /* 0x0000000b04057899 */ /* 0x000fe400080006ff */
[----:B------:R-:W-:Y:S01]  /*06d0*/  USHF.L.U32 UR4, UR4, 0x1, URZ ;  /* 0x0000000104047899 */ /* 0x000fe200080006ff */
[----:B------:R-:W-:Y:S01]  /*06e0*/  ELECT P0, URZ, PT ;  /* 0x0000000000ff782f */ /* 0x000fe20003800000 */
[----:B--2---:R-:W-:Y:S01]  /*06f0*/  ULEA UR7, UR7, UR9, 0x18 ;  /* 0x0000000907077291 */ /* 0x004fe2000f8ec0ff */
[----:B------:R-:W1:Y:S11]  /*0700*/  FENCE.VIEW.ASYNC.S ;  /* 0x00000000000073c6 */ /* 0x000e760000000000 */
[----:B-1----:R2:W1:Y:S01]  /*0710*/  SYNCS.EXCH.64 URZ, [UR7+0x20], UR10 ;  /* 0x0000200a07ff75b2 */ /* 0x0024620008000100 */
[----:B------:R2:W1:Y:S01]  /*0720*/  SYNCS.EXCH.64 URZ, [UR7+0x40], UR4 ;  /* 0x0000400407ff75b2 */ /* 0x0004620008000100 */
[----:B------:R2:W1:Y:S01]  /*0730*/  SYNCS.EXCH.64 URZ, [UR7+0x28], UR10 ;  /* 0x0000280a07ff75b2 */ /* 0x0004620008000100 */
[----:B------:R2:W1:Y:S01]  /*0740*/  SYNCS.EXCH.64 URZ, [UR7+0x48], UR4 ;  /* 0x0000480407ff75b2 */ /* 0x0004620008000100 */
[----:B------:R2:W1:Y:S01]  /*0750*/  SYNCS.EXCH.64 URZ, [UR7+0x30], UR10 ;  /* 0x0000300a07ff75b2 */ /* 0x0004620008000100 */
[----:B------:R2:W1:Y:S01]  /*0760*/  SYNCS.EXCH.64 URZ, [UR7+0x50], UR4 ;  /* 0x0000500407ff75b2 */ /* 0x0004620008000100 */
[----:B------:R2:W1:Y:S01]  /*0770*/  SYNCS.EXCH.64 URZ, [UR7+0x38], UR10 ;  /* 0x0000380a07ff75b2 */ /* 0x0004620008000100 */
[----:B------:R2:W1:Y:S02]  /*0780*/  SYNCS.EXCH.64 URZ, [UR7+0x58], UR4 ;  /* 0x0000580407ff75b2 */ /* 0x0004640008000100 */
[----:B--2---:R-:W-:Y:S01]  /*0790*/  NOP ;  /* 0x0000000000007918 */ /* 0x004fe20000000000 */
.L_x_10:
[----:B------:R-:W2:Y:S01]  /*07a0*/  SHFL.IDX PT, R2, R93, RZ, 0x1f ;  /* 0x00001fff5d027589 */ /* 0x000ea200000e0000 */
[----:B------:R-:W-:Y:S01]  /*07b0*/  NOP ;  /* 0x0000000000007918 */ /* 0x000fe20000000000 */
[----:B--2---:R-:W-:-:S13]  /*07c0*/  ISETP.NE.AND P0, PT, R2, 0x3, PT ;  /* 0x000000030200780c */ /* 0x004fda0003f05270 */
[----:B------:R-:W-:Y:S05]  /*07d0*/  @P0 BRA `(.L_x_11) ;  /* 0x0000000000300947 */ /* 0x000fea0003800000 */
[----:B-1----:R-:W1:Y:S01]  /*07e0*/  S2UR UR5, SR_CgaCtaId ;  /* 0x00000000000579c3 */ /* 0x002e620000008800 */
        /* <DEDUP_REMOVED lines=8> */
[----:B-1----:R2:W1:Y:S01]  /*0870*/  SYNCS.EXCH.64 URZ, [UR5+0x60], UR10 ;  /* 0x0000600a05ff75b2 */ /* 0x0024620008000100 */
[----:B------:R2:W1:Y:S02]  /*0880*/  SYNCS.EXCH.64 URZ, [UR5+0x68], UR10 ;  /* 0x0000680a05ff75b2 */ /* 0x0004640008000100 */
[----:B--2---:R-:W-:Y:S01]  /*0890*/  NOP ;  /* 0x0000000000007918 */ /* 0x004fe20000000000 */
.L_x_11:
[----:B------:R-:W2:Y:S01]  /*08a0*/  SHFL.IDX PT, R2, R93, RZ, 0x1f ;  /* 0x00001fff5d027589 */ /* 0x000ea200000e0000 */
[----:B------:R-:W-:Y:S01]  /*08b0*/  NOP ;  /* 0x0000000000007918 */ /* 0x000fe20000000000 */
[----:B--2---:R-:W-:-:S13]  /*08c0*/  ISETP.NE.AND P0, PT, R2, 0x4, PT ;  /* 0x000000040200780c */ /* 0x004fda0003f05270 */
[----:B------:R-:W-:Y:S05]  /*08d0*/  @P0 BRA `(.L_x_12) ;  /* 0x00000000004c0947 */ /* 0x000fea0003800000 */
[----:B-1----:R-:W1:Y:S01]  /*08e0*/  S2UR UR5, SR_CgaCtaId ;  /* 0x00000000000579c3 */ /* 0x002e620000008800 */
[----:B------:R-:W-:Y:S01]  /*08f0*/  UMOV UR9, 0x100 ;  /* 0x0000010000097882 */ /* 0x000fe20000000000 */
[----:B------:R-:W-:Y:S01]  /*0900*/  UMOV UR7, 0x400 ;  /* 0x0000040000077882 */ /* 0x000fe20000000000 */
[----:B------:R-:W-:Y:S01]  /*0910*/  USEL UR9, UR9, 0xe0, UP2 ;  /* 0x000000e009097887 */ /* 0x000fe20009000000 */
[----:B------:R-:W-:Y:S01]  /*0920*/  UMOV UR4, 0x1 ;  /* 0x0000000100047882 */ /* 0x000fe20000000000 */
[----:B------:R-:W-:Y:S01]  /*0930*/  ELECT P0, URZ, PT ;  /* 0x0000000000ff782f */ /* 0x000fe20003800000 */
[----:B------:R-:W-:-:S04]  /*0940*/  UIADD3 UR10, UPT, UPT, -UR4, 0x100000, URZ ;  /* 0x00100000040a7890 */ /* 0x000fc8000fffe1ff */
[----:B------:R-:W-:Y:S02]  /*0950*/  USHF.L.U32 UR11, UR10, 0xb, URZ ;  /* 0x0000000b0a0b7899 */ /* 0x000fe400080006ff */
[----:B------:R-:W-:Y:S02]  /*0960*/  USHF.L.U32 UR10, UR10, 0x1, URZ ;  /* 0x000000010a0a7899 */ /* 0x000fe400080006ff */
[----:B------:R-:W-:-:S04]  /*0970*/  UIADD3 UR12, UPT, UPT, -UR9, 0x100000, URZ ;  /* 0x00100000090c7890 */ /* 0x000fc8000fffe1ff */
[----:B------:R-:W-:Y:S02]  /*0980*/  USHF.L.U32 UR13, UR12, 0xb, URZ ;  /* 0x0000000b0c0d7899 */ /* 0x000fe400080006ff */
[----:B------:R-:W-:Y:S02]  /*0990*/  USHF.L.U32 UR12, UR12, 0x1, URZ ;  /* 0x000000010c0c7899 */ /* 0x000fe400080006ff */
[----:B-1----:R-:W-:Y:S01]  /*09a0*/  ULEA UR5, UR5, UR7, 0x18 ;  /* 0x0000000705057291 */ /* 0x002fe2000f8ec0ff */
[----:B------:R-:W1:Y:S11]  /*09b0*/  FENCE.VIEW.ASYNC.S ;  /* 0x00000000000073c6 */ /* 0x000e760000000000 */
[----:B-1----:R2:W1:Y:S01]  /*09c0*/  SYNCS.EXCH.64 URZ, [UR5+0x70], UR10 ;  /* 0x0000700a05ff75b2 */ /* 0x0024620008000100 */
[----:B------:R2:W1:Y:S01]  /*09d0*/  SYNCS.EXCH.64 URZ, [UR5+0x80], UR12 ;  /* 0x0000800c05ff75b2 */ /* 0x0004620008000100 */
[----:B------:R2:W1:Y:S01]  /*09e0*/  SYNCS.EXCH.64 URZ, [UR5+0x78], UR10 ;  /* 0x0000780a05ff75b2 */ /* 0x0004620008000100 */
[----:B------:R2:W1:Y:S02]  /*09f0*/  SYNCS.EXCH.64 URZ, [UR5+0x88], UR12 ;  /* 0x0000880c05ff75b2 */ /* 0x0004640008000100 */
[----:B--2---:R-:W-:Y:S01]  /*0a00*/  NOP ;  /* 0x0000000000007918 */ /* 0x004fe20000000000 */
.L_x_12:
        /* <DEDUP_REMOVED lines=26> */
.L_x_13:
        /* <DEDUP_REMOVED lines=18> */
.L_x_14:
[----:B-1----:R-:W1:Y:S01]  /*0cd0*/  S2UR UR5, SR_CTAID.X ;  /* 0x00000000000579c3 */ /* 0x002e620000002500 */
[----:B------:R-:W-:-:S05]  /*0ce0*/  CS2R.32 R87, SR_CgaSize ;  /* 0x0000000000577805 */ /* 0x000fca0000008a00 */
[----:B------:R-:W-:-:S05]  /*0cf0*/  IMAD R87, R87, -0xa0, RZ ;  /* 0xffffff6057577824 */ /* 0x000fca00078e02ff */
[----:B------:R-:W-:-:S14]  /*0d00*/  R2UR UR9, R87 ;  /* 0x00000000570972ca */ /* 0x000fdc00000e0000 */
[----:B------:R-:W2:Y:S01]  /*0d10*/  LDCU UR9, c[0x0][UR9+0x2b0] ;  /* 0x00005600090977ac */ /* 0x000ea20008000800 */
[----:B------:R-:W-:Y:S01]  /*0d20*/  NOP ;  /* 0x0000000000007918 */ /* 0x000fe20000000000 */
[----:B------:R-:W-:-:S05]  /*0d30*/  CS2R.32 R87, SR_CgaSize ;  /* 0x0000000000577805 */ /* 0x000fca0000008a00 */
[----:B------:R-:W-:-:S05]  /*0d40*/  IMAD R87, R87, -0xa0, RZ ;  /* 0xffffff6057577824 */ /* 0x000fca00078e02ff */
[----:B------:R-:W-:-:S14]  /*0d50*/  R2UR UR7, R87 ;  /* 0x00000000570772ca */ /* 0x000fdc00000e0000 */
[----:B------:R-:W3:Y:S01]  /*0d60*/  LDCU UR7, c[0x0][UR7+0x2b4] ;  /* 0x00005680070777ac */ /* 0x000ee20008000800 */
[----:B------:R-:W4:Y:S08]  /*0d70*/  S2UR UR4, SR_CTAID.Y ;  /* 0x00000000000479c3 */ /* 0x000f300000002600 */
[----:B------:R-:W3:Y:S01]  /*0d80*/  LDC R10, c[0x0][0xb24] ;  /* 0x0002c900ff0a7b82 */ /* 0x000ee20000000800 */
[----:B-1----:R-:W-:-:S02]  /*0d90*/  I2FP.F32.U32 R87, UR5 ;  /* 0x0000000500577c45 */ /* 0x002fc40008201000 */
[----:B------:R-:W-:-:S05]  /*0da0*/  CS2R.32 R3, SR_CgaSize ;  /* 0x0000000000037805 */ /* 0x000fca0000008a00 */
[----:B------:R-:W-:-:S06]  /*0db0*/  IMAD R3, R3, -0xa0, RZ ;  /* 0xffffff6003037824 */ /* 0x000fcc00078e02ff */
[----:B------:R-:W1:Y:S01]  /*0dc0*/  LDC R3, c[0x0][R3+0x2a0] ;  /* 0x0000a80003037b82 */ /* 0x000e620000000800 */
[----:B------:R-:W-:Y:S01]  /*0dd0*/  MOV R15, UR5 ;  /* 0x00000005000f7c02 */ /* 0x000fe20008000f00 */
[----:B--2---:R-:W-:Y:S01]  /*0de0*/  FMUL R87, R87, UR9 ;  /* 0x0000000957577c20 */ /* 0x004fe20008400000 */
[----:B----4-:R-:W-:Y:S02]  /*0df0*/  I2FP.F32.U32 R86, UR4 ;  /* 0x0000000400567c45 */ /* 0x010fe40008201000 */
[----:B------:R-:W-:-:S05]  /*0e00*/  CS2R.32 R2, SR_CgaSize ;  /* 0x0000000000027805 */ /* 0x000fca0000008a00 */
[----:B------:R-:W-:-:S06]  /*0e10*/  IMAD R2, R2, -0xa0, RZ ;  /* 0xffffff6002027824 */ /* 0x000fcc00078e02ff */
[----:B------:R-:W2:Y:S01]  /*0e20*/  LDC R2, c[0x0][R2+0x2a4] ;  /* 0x0000a90002027b82 */ /* 0x000ea20000000800 */
[----:B------:R-:W-:Y:S01]  /*0e30*/  MOV R14, UR4 ;  /* 0x00000004000e7c02 */ /* 0x000fe20008000f00 */
[----:B------:R-:W4:Y:S01]  /*0e40*/  F2I.U32.TRUNC.NTZ R87, R87 ;  /* 0x0000005700577305 */ /* 0x000f22000020f000 */
[----:B---3--:R-:W-:-:S05]  /*0e50*/  FMUL R86, R86, UR7 ;  /* 0x0000000756567c20 */ /* 0x008fca0008400000 */
[----:B------:R-:W-:Y:S01]  /*0e60*/  BAR.SYNC.DEFER_BLOCKING 0x0 ;  /* 0x0000000000007b1d */ /* 0x000fe20000010000 */
[----:B------:R-:W-:-:S05]  /*0e70*/  ISETP.GE.AND P0, PT, R10, 0x1, PT ;  /* 0x000000010a00780c */ /* 0x000fca0003f06270 */
[----:B------:R-:W3:Y:S02]  /*0e80*/  F2I.U32.TRUNC.NTZ R86, R86 ;  /* 0x0000005600567305 */ /* 0x000ee4000020f000 */
[----:B------:R-:W2:Y:S01]  /*0e90*/  S2UR UR52, SR_CTAID.Z ;  /* 0x00000000003479c3 */ /* 0x000ea20000002700 */
[----:B----4-:R-:W-:-:S05]  /*0ea0*/  IADD3 R87, PT, PT, -R87, RZ, RZ ;  /* 0x000000ff57577210 */ /* 0x010fca0007ffe1ff */
[----:B-1----:R-:W-:Y:S01]  /*0eb0*/  IMAD R87, R3, R87, UR5 ;  /* 0x0000000503577e24 */ /* 0x002fe2000f8e0257 */
[----:B---3--:R-:W-:-:S05]  /*0ec0*/  IADD3 R86, PT, PT, -R86, RZ, RZ ;  /* 0x000000ff56567210 */ /* 0x008fca0007ffe1ff */
[----:B--2---:R-:W-:Y:S01]  /*0ed0*/  IMAD R86, R2, R86, UR4 ;  /* 0x0000000402567e24 */ /* 0x004fe2000f8e0256 */
[----:B------:R-:W-:Y:S06]  /*0ee0*/  @!P0 BRA `(.L_x_15) ;  /* 0x0000000000b88947 */ /* 0x000fec0003800000 */
[----:B------:R-:W1:Y:S01]  /*0ef0*/  LDC.64 R4, c[0x0][0xb18] ;  /* 0x0002c600ff047b82 */ /* 0x000e620000000a00 */
[----:B------:R-:W-:-:S07]  /*0f00*/  ISETP.NE.AND P0, PT, R10, 0x1, PT ;  /* 0x000000010a00780c */ /* 0x000fce0003f05270 */
[----:B------:R-:W2:Y:S08]  /*0f10*/  LDC R9, c[0x0][0xb0c] ;  /* 0x0002c300ff097b82 */ /* 0x000eb00000000800 */
[----:B------:R-:W3:Y:S08]  /*0f20*/  LDC R12, c[0x0][0x370] ;  /* 0x0000dc00ff0c7b82 */ /* 0x000ef00000000800 */
[----:B------:R-:W4:Y:S01]  /*0f30*/  LDC R11, c[0x0][0x374] ;  /* 0x0000dd00ff0b7b82 */ /* 0x000f220000000800 */
[----:B-1----:R-:W-:-:S07]  /*0f40*/  ISETP.NE.AND P1, PT, R4, 0x1, PT ;  /* 0x000000010400780c */ /* 0x002fce0003f25270 */
[----:B------:R-:W3:Y:S01]  /*0f50*/  LDC.64 R6, c[0x0][0xb10] ;  /* 0x0002c400ff067b82 */ /* 0x000ee20000000a00 */
[----:B--2---:R-:W-:-:S07]  /*0f60*/  ISETP.NE.AND P2, PT, R9, 0x1, PT ;  /* 0x000000010900780c */ /* 0x004fce0003f45270 */
[----:B------:R-:W1:Y:S08]  /*0f70*/  LDC R8, c[0x0][0xb20] ;  /* 0x0002c800ff087b82 */ /* 0x000e700000000800 */
[----:B------:R-:W2:Y:S01]  /*0f80*/  LDC.64 R2, c[0x0][0xb28] ;  /* 0x0002ca00ff027b82 */ /* 0x000ea20000000a00 */
[----:B----4-:R-:W-:-:S04]  /*0f90*/  IMAD.HI.U32 R13, R11, R5, RZ ;  /* 0x000000050b0d7227 */ /* 0x010fc800078e00ff */
[----:B------:R-:W-:-:S04]  /*0fa0*/  IMAD.HI.U32 R5, R14, R5, RZ ;  /* 0x000000050e057227 */ /* 0x000fc800078e00ff */
[----:B---3--:R-:W-:-:S05]  /*0fb0*/  IMAD.HI.U32 R16, R12, R6, RZ ;  /* 0x000000060c107227 */ /* 0x008fca00078e00ff */
[-C--:B------:R-:W-:Y:S01]  /*0fc0*/  @P2 SHF.R.U32.HI R12, RZ, R7.reuse, R16 ;  /* 0x00000007ff0c2219 */ /* 0x080fe20000011610 */
[----:B------:R-:W-:Y:S01]  /*0fd0*/  IMAD.HI.U32 R16, R15, R6, RZ ;  /* 0x000000060f107227 */ /* 0x000fe200078e00ff */
[-C--:B-1----:R-:W-:Y:S02]  /*0fe0*/  @P1 SHF.R.U32.HI R11, RZ, R8.reuse, R13 ;  /* 0x00000008ff0b1219 */ /* 0x082fe4000001160d */
[----:B------:R-:W-:Y:S02]  /*0ff0*/  SHF.R.U32.HI R5, RZ, R8, R5 ;  /* 0x00000008ff057219 */ /* 0x000fe40000011605 */
[----:B------:R-:W-:Y:S02]  /*1000*/  SHF.R.U32.HI R16, RZ, R7, R16 ;  /* 0x00000007ff107219 */ /* 0x000fe40000011610 */
[----:B------:R-:W-:Y:S01]  /*1010*/  SEL R5, R14, R5, !P1 ;  /* 0x000000050e057207 */ /* 0x000fe20004800000 */
[----:B--2---:R-:W-:Y:S01]  /*1020*/  IMAD.HI.U32 R13, R11, R2, RZ ;  /* 0x000000020b0d7227 */ /* 0x004fe200078e00ff */
[----:B------:R-:W-:-:S03]  /*1030*/  SEL R16, R15, R16, !P2 ;  /* 0x000000100f107207 */ /* 0x000fc60005000000 */
[----:B------:R-:W-:Y:S01]  /*1040*/  IMAD.HI.U32 R6, R12, R2, RZ ;  /* 0x000000020c067227 */ /* 0x000fe200078e00ff */
[----:B------:R-:W-:-:S04]  /*1050*/  @P0 SHF.R.U32.HI R11, RZ, R3, R13 ;  /* 0x00000003ff0b0219 */ /* 0x000fc8000001160d */
[----:B------:R-:W-:Y:S01]  /*1060*/  @P0 SHF.R.U32.HI R12, RZ, R3, R6 ;  /* 0x00000003ff0c0219 */ /* 0x000fe20000011606 */
[----:B------:R-:W-:-:S04]  /*1070*/  IMAD R11, R11, R10, RZ ;  /* 0x0000000a0b0b7224 */ /* 0x000fc800078e02ff */
[----:B------:R-:W-:Y:S01]  /*1080*/  IMAD R6, R12, R10, RZ ;  /* 0x0000000a0c067224 */ /* 0x000fe200078e02ff */
[----:B------:R-:W-:-:S04]  /*1090*/  ISETP.GE.AND P1, PT, R5, R11, PT ;  /* 0x0000000b0500720c */ /* 0x000fc80003f26270 */
[----:B------:R-:W-:Y:S01]  /*10a0*/  ISETP.GE.OR P1, PT, R16, R6, P1 ;  /* 0x000000061000720c */ /* 0x000fe20000f26670 */
[----:B------:R-:W-:-:S05]  /*10b0*/  IMAD.HI.U32 R6, R5, R2, RZ ;  /* 0x0000000205067227 */ /* 0x000fca00078e00ff */
[----:B------:R-:W-:-:S04]  /*10c0*/  SHF.R.U32.HI R6, RZ, R3, R6 ;  /* 0x00000003ff067219 */ /* 0x000fc80000011606 */
[----:B------:R-:W-:-:S03]  /*10d0*/  SEL R6, R5, R6, !P0 ;  /* 0x0000000605067207 */ /* 0x000fc60004000000 */
[----:B------:R-:W-:Y:S01]  /*10e0*/  @!P1 IMAD.HI.U32 R7, R16, R2, RZ ;  /* 0x0000000210079227 */ /* 0x000fe200078e00ff */
[----:B------:R-:W-:-:S04]  /*10f0*/  IADD3 R2, PT, PT, -R6, RZ, RZ ;  /* 0x000000ff06027210 */ /* 0x000fc80007ffe1ff */
[----:B------:R-:W-:Y:S01]  /*1100*/  @!P1 SHF.R.U32.HI R3, RZ, R3, R7 ;  /* 0x00000003ff039219 */ /* 0x000fe20000011607 */
[----:B------:R-:W-:Y:S01]  /*1110*/  IMAD R2, R10, R2, R5 ;  /* 0x000000020a027224 */ /* 0x000fe200078e0205 */
[----:B------:R-:W-:Y:S02]  /*1120*/  IADD3 R7, PT, PT, -R5, RZ, RZ ;  /* 0x000000ff05077210 */ /* 0x000fe40007ffe1ff */
[----:B------:R-:W-:-:S03]  /*1130*/  @!P1 SEL R3, R16, R3, !P0 ;  /* 0x0000000310039207 */ /* 0x000fc60004000000 */
[----:B------:R-:W-:Y:S02]  /*1140*/  IMAD R7, R4, R7, R14 ;  /* 0x0000000704077224 */ /* 0x000fe400078e020e */
[--C-:B------:R-:W-:Y:S02]  /*1150*/  @!P1 IMAD.IADD R6, R6, 0x1, -R3.reuse ;  /* 0x0000000106069824 */ /* 0x100fe400078e0a03 */
[----:B------:R-:W-:Y:S01]  /*1160*/  @!P1 IMAD R3, R2, R12, R3 ;  /* 0x0000000c02039224 */ /* 0x000fe200078e0203 */
[----:B------:R-:W-:Y:S01]  /*1170*/  IADD3 R2, PT, PT, -R16, RZ, RZ ;  /* 0x000000ff10027210 */ /* 0x000fe20007ffe1ff */
[----:B------:R-:W-:Y:S02]  /*1180*/  @!P1 IMAD R5, R6, R10, R16 ;  /* 0x0000000a06059224 */ /* 0x000fe400078e0210 */
[----:B------:R-:W-:Y:S02]  /*1190*/  @!P1 IMAD.MOV.U32 R16, RZ, RZ, R3 ;  /* 0x000000ffff109224 */ /* 0x000fe400078e0003 */
[----:B------:R-:W-:-:S02]  /*11a0*/  IMAD R2, R9, R2, R15 ;  /* 0x0000000209027224 */ /* 0x000fc400078e020f */
[----:B------:R-:W-:Y:S02]  /*11b0*/  IMAD R14, R5, R4, R7 ;  /* 0x00000004050e7224 */ /* 0x000fe400078e0207 */
[----:B------:R-:W-:Y:S02]  /*11c0*/  IMAD R15, R16, R9, R2 ;  /* 0x00000009100f7224 */ /* 0x000fe400078e0202 */
.L_x_15:
[----:B------:R-:W1:Y:S01]  /*11d0*/  LDCU UR4, c[0x0][0xb30] ;  /* 0x00016600ff0477ac */ /* 0x000e620008000800 */
[----:B------:R-:W2:Y:S08]  /*11e0*/  S2UR UR37, SR_CgaCtaId ;  /* 0x00000000002579c3 */ /* 0x000eb00000008800 */
[----:B------:R-:W3:Y:S01]  /*11f0*/  LDC R40, c[0x0][0xb24] ;  /* 0x0002c900ff287b82 */ /* 0x000ee20000000800 */
[----:B-1----:R-:W-:-:S09]  /*1200*/  UISETP.NE.AND UP1, UPT, UR4, 0x1, UPT ;  /* 0x000000010400788c */ /* 0x002fd2000bf25270 */
[----:B--2---:R-:W-:Y:S05]  /*1210*/  BRA.U UP1, `(.L_x_16) ;  /* 0x0000000101407547 */ /* 0x004fea000b800000 */
[----:B------:R-:W1:Y:S08]  /*1220*/  LDC.64 R4, c[0x0][0xb10] ;  /* 0x0002c400ff047b82 */ /* 0x000e700000000a00 */
[----:B------:R-:W2:Y:S08]  /*1230*/  LDC.64 R2, c[0x0][0xb18] ;  /* 0x0002c600ff027b82 */ /* 0x000eb00000000a00 */
[----:B------:R-:W4:Y:S08]  /*1240*/  LDC R6, c[0x0][0xb20] ;  /* 0x0002c800ff067b82 */ /* 0x000f300000000800 */
[----:B------:R-:W3:Y:S01]  /*1250*/  LDC R7, c[0x0][0xb0c] ;  /* 0x0002c300ff077b82 */ /* 0x000ee20000000800 */
[----:B-1----:R-:W-:-:S05]  /*1260*/  IMAD.HI.U32 R4, R15, R4, RZ ;  /* 0x000000040f047227 */ /* 0x002fca00078e00ff */
[----:B------:R-:W-:Y:S01]  /*1270*/  SHF.R.U32.HI R4, RZ, R5, R4 ;  /* 0x00000005ff047219 */ /* 0x000fe20000011604 */
[----:B--2---:R-:W-:Y:S01]  /*1280*/  IMAD.HI.U32 R3, R14, R3, RZ ;  /* 0x000000030e037227 */ /* 0x004fe200078e00ff */
[----:B------:R-:W-:-:S04]  /*1290*/  ISETP.NE.AND P0, PT, R2, 0x1, PT ;  /* 0x000000010200780c */ /* 0x000fc80003f05270 */
[----:B----4-:R-:W-:-:S04]  /*12a0*/  SHF.R.U32.HI R3, RZ, R6, R3 ;  /* 0x00000006ff037219 */ /* 0x010fc80000011603 */
[----:B------:R-:W-:Y:S02]  /*12b0*/  SEL R3, R14, R3, !P0 ;  /* 0x000000030e037207 */ /* 0x000fe40004000000 */
[----:B---3--:R-:W-:-:S04]  /*12c0*/  ISETP.NE.AND P1, PT, R7, 0x1, PT ;  /* 0x000000010700780c */ /* 0x008fc80003f25270 */
[----:B------:R-:W-:-:S05]  /*12d0*/  SEL R4, R15, R4, !P1 ;  /* 0x000000040f047207 */ /* 0x000fca0004800000 */
[----:B------:R-:W-:Y:S02]  /*12e0*/  IMAD.IADD R5, R3, 0x1, -R4 ;  /* 0x0000000103057824 */ /* 0x000fe400078e0a04 */
[----:B------:R-:W-:Y:S02]  /*12f0*/  IMAD.IADD R3, R4, 0x1, -R3 ;  /* 0x0000000104037824 */ /* 0x000fe400078e0a03 */
[----:B------:R-:W-:Y:S02]  /*1300*/  IMAD R15, R5, R7, R15 ;  /* 0x00000007050f7224 */ /* 0x000fe400078e020f */
[----:B------:R-:W-:-:S07]  /*1310*/  IMAD R14, R3, R2, R14 ;  /* 0x00000002030e7224 */ /* 0x000fce00078e020e */
.L_x_16:
[----:B------:R-:W-:Y:S01]  /*1320*/  BAR.SYNC.DEFER_BLOCKING 0x0 ;  /* 0x0000000000007b1d */ /* 0x000fe20000010000 */
[----:B------:R-:W-:Y:S01]  /*1330*/  UISETP.NE.AND UP1, UPT, UR8, 0x2, UPT ;  /* 0x000000020800788c */ /* 0x000fe2000bf25270 */
[----:B------:R-:W-:Y:S02]  /*1340*/  ISETP.NE.OR P5, PT, R0, 0x2, !P5 ;  /* 0x000000020000780c */ /* 0x000fe40006fa5670 */
[----:B------:R-:W-:-:S06]  /*1350*/  LOP3.LUT R2, R101, 0x1f, RZ, 0xc0, !PT ;  /* 0x0000001f65027812 */ /* 0x000fcc00078ec0ff */
[----:B------:R-:W-:Y:S05]  /*1360*/  BRA.U UP1, `(.L_x_17) ;  /* 0x0000001101f47547 */ /* 0x000fea000b800000 */
[----:B------:R-:W1:Y:S01]  /*1370*/  LDCU UR13, c[0x0][0x38c] ;  /* 0x00007180ff0d77ac */ /* 0x000e620008000800 */
[----:B------:R-:W2:Y:S01]  /*1380*/  LDC R8, c[0x0][0x370] ;  /* 0x0000dc00ff087b82 */ /* 0x000ea20000000800 */
[----:B------:R-:W-:Y:S01]  /*1390*/  PLOP3.LUT P1, PT, PT, PT, UP2, 0x80, 0x8 ;  /* 0x000000000008781c */ /* 0x000fe20003f2f028 */
[----:B------:R-:W-:Y:S01]  /*13a0*/  IMAD.MOV.U32 R17, RZ, RZ, 0x1 ;  /* 0x00000001ff117424 */ /* 0x000fe200078e00ff */
[----:B------:R-:W-:Y:S01]  /*13b0*/  ISETP.EQ.OR P4, PT, R2, RZ, P5 ;  /* 0x000000ff0200720c */ /* 0x000fe20002f82670 */
[----:B------:R-:W-:Y:S01]  /*13c0*/  IMAD.MOV.U32 R16, RZ, RZ, RZ ;  /* 0x000000ffff107224 */ /* 0x000fe200078e00ff */
[----:B------:R-:W-:Y:S02]  /*13d0*/  PLOP3.LUT P1, PT, P1, PT, PT, 0x8, 0x80 ;  /* 0x000000000080781c */ /* 0x000fe40000f2e170 */
[----:B------:R-:W-:Y:S01]  /*13e0*/  CS2R R12, SRZ ;  /* 0x00000000000c7805 */ /* 0x000fe2000001ff00 */
[----:B------:R-:W-:Y:S01]  /*13f0*/  IMAD.MOV.U32 R11, RZ, RZ, 0x1 ;  /* 0x00000001ff0b7424 */ /* 0x000fe200078e00ff */
[----:B------:R-:W4:Y:S01]  /*1400*/  LDC R0, c[0x0][0x374] ;  /* 0x0000dd00ff007b82 */ /* 0x000f220000000800 */
[----:B------:R-:W2:Y:S01]  /*1410*/  LDCU.64 UR22, c[0x0][0x348] ;  /* 0x00006900ff1677ac */ /* 0x000ea20008000a00 */
[----:B------:R-:W-:Y:S01]  /*1420*/  UMOV UR6, URZ ;  /* 0x000000ff00067c82 */ /* 0x000fe20008000000 */
[----:B-1----:R-:W-:-:S04]  /*1430*/  UIADD3 UR5, UPT, UPT, UR13, 0x7f, URZ ;  /* 0x0000007f0d057890 */ /* 0x002fc8000fffe0ff */
[----:B------:R-:W-:-:S04]  /*1440*/  USHF.R.S32.HI UR4, URZ, 0x1f, UR5 ;  /* 0x0000001fff047899 */ /* 0x000fc80008011405 */
[----:B------:R-:W-:-:S04]  /*1450*/  ULEA.HI UR4, UR4, UR5, URZ, 0x7 ;  /* 0x0000000504047291 */ /* 0x000fc8000f8f38ff */
[----:B------:R-:W-:Y:S02]  /*1460*/  USHF.R.S32.HI UR15, URZ, 0x7, UR4 ;  /* 0x00000007ff0f7899 */ /* 0x000fe40008011404 */
[----:B------:R-:W-:Y:S02]  /*1470*/  UIADD3 UR4, UPT, UPT, UR13, -0x1, URZ ;  /* 0xffffffff0d047890 */ /* 0x000fe4000fffe0ff */
[----:B------:R-:W-:Y:S02]  /*1480*/  UISETP.LT.U32.AND UP0, UPT, UR15, 0x2, UPT ;  /* 0x000000020f00788c */ /* 0x000fe4000bf01070 */
[----:B------:R-:W-:Y:S02]  /*1490*/  UISETP.GE.U32.AND UP1, UPT, UR4, -0xff, UPT ;  /* 0xffffff010400788c */ /* 0x000fe4000bf26070 */
[----:B------:R-:W-:Y:S02]  /*14a0*/  USEL UR14, UR15, 0x2, UP0 ;  /* 0x000000020f0e7887 */ /* 0x000fe40008000000 */
[----:B------:R-:W-:-:S02]  /*14b0*/  UIADD3 UR13, UPT, UPT, UR13, 0xfe, URZ ;  /* 0x000000fe0d0d7890 */ /* 0x000fc4000fffe0ff */
[----:B------:R-:W-:Y:S02]  /*14c0*/  UIADD3 UR5, UPT, UPT, UR14, -0x1, URZ ;  /* 0xffffffff0e057890 */ /* 0x000fe4000fffe0ff */
[----:B------:R-:W-:-:S03]  /*14d0*/  UIADD3 UR7, UPT, UPT, UR15, -UR14, URZ ;  /* 0x8000000e0f077290 */ /* 0x000fc6000fffe0ff */
[----:B------:R-:W-:-:S04]  /*14e0*/  @UP1 UIADD3 UR5, UPT, UPT, UR14, URZ, URZ ;  /* 0x000000ff0e051290 */ /* 0x000fc8000fffe0ff */
[----:B--2---:R-:W-:-:S12]  /*14f0*/  UIADD3 UR5, UPT, UPT, UR5, 0x1, URZ ;  /* 0x0000000105057890 */ /* 0x004fd8000fffe0ff */
.L_x_39:
[----:B------:R-:W-:Y:S01]  /*1500*/  UISETP.NE.AND UP0, UPT, UR37, URZ, UPT ;  /* 0x000000ff2500728c */ /* 0x000fe2000bf05270 */
[----:B------:R-:W1:Y:S08]  /*1510*/  S2UR UR37, SR_CgaCtaId ;  /* 0x00000000002579c3 */ /* 0x000e700000008800 */
[----:B------:R-:W-:Y:S05]  /*1520*/  BRA.U UP0, `(.L_x_18) ;  /* 0x0000000100347547 */ /* 0x000fea000b800000 */
[----:B------:R-:W2:Y:S01]  /*1530*/  S2R R2, SR_CgaCtaId ;  /* 0x0000000000027919 */ /* 0x000ea20000008800 */
[----:B------:R-:W-:-:S04]  /*1540*/  MOV R3, 0x400 ;  /* 0x0000040000037802 */ /* 0x000fc80000000f00 */
[----:B--2---:R-:W-:Y:S02]  /*1550*/  LEA R2, R2, R3, 0x18 ;  /* 0x0000000302027211 */ /* 0x004fe400078ec0ff */
[----:B------:R-:W-:-:S03]  /*1560*/  SHF.L.U32 R3, R11, 0x1f, RZ ;  /* 0x0000001f0b037819 */ /* 0x000fc600000006ff */
[----:B------:R-:W-:-:S04]  /*1570*/  IMAD R2, R12, 0x8, R2 ;  /* 0x000000080c027824 */ /* 0x000fc800078e0202 */
[----:B------:R-:W2:Y:S02]  /*1580*/  SYNCS.PHASECHK.TRANS64.TRYWAIT P0, [R2+URZ+0xe0], R3 ;  /* 0x0000e003020075a7 */ /* 0x000ea400080011ff */
[----:B--2---:R-:W-:Y:S05]  /*1590*/  @!P0 BRA `(.L_x_19) ;  /* 0x0000007c002c8947 */ /* 0x004fea0003800000 */
.L_x_133:
[----:B------:R-:W-:Y:S01]  /*15a0*/  VIADD R12, R12, 0x1 ;  /* 0x000000010c0c7836 */ /* 0x000fe20000000000 */
[----:B------:R2:W-:Y:S04]  /*15b0*/  SYNCS.ARRIVE.TRANS64.A1T0 RZ, [R2+URZ+0xd0], RZ ;  /* 0x0000d0ff02ff79a7 */ /* 0x0005e800081000ff */
[----:B------:R-:W-:-:S04]  /*15c0*/  ISETP.NE.AND P0, PT, R12, 0x2, PT ;  /* 0x000000020c00780c */ /* 0x000fc80003f05270 */
[----:B------:R-:W-:Y:S02]  /*15d0*/  SEL R12, R12, RZ, P0 ;  /* 0x000000ff0c0c7207 */ /* 0x000fe40000000000 */
[----:B--2---:R-:W-:-:S04]  /*15e0*/  SEL R2, RZ, 0x1, P0 ;  /* 0x00000001ff027807 */ /* 0x004fc80000000000 */
[----:B------:R-:W-:-:S07]  /*15f0*/  LOP3.LUT R11, R11, R2, RZ, 0x3c, !PT ;  /* 0x000000020b0b7212 */ /* 0x000fce00078e3cff */
.L_x_18:
[----:B------:R-:W-:Y:S01]  /*1600*/  UMOV UR4, 0x400 ;  /* 0x0000040000047882 */ /* 0x000fe20000000000 */
[----:B------:R-:W-:Y:S01]  /*1610*/  SHF.L.U32 R2, R17, 0x1f, RZ ;  /* 0x0000001f11027819 */ /* 0x000fe200000006ff */
[----:B-1----:R-:W-:Y:S01]  /*1620*/  ULEA UR4, UR37, UR4, 0x18 ;  /* 0x0000000425047291 */ /* 0x002fe2000f8ec0ff */
[----:B------:R-:W-:Y:S01]  /*1630*/  R2UR UR51, R15 ;  /* 0x000000000f3372ca */ /* 0x000fe200000e0000 */
[----:B------:R-:W-:Y:S01]  /*1640*/  UISETP.GE.U32.AND UP0, UPT, UR13, 0xff, UPT ;  /* 0x000000ff0d00788c */ /* 0x000fe2000bf06070 */
[----:B------:R-:W-:Y:S01]  /*1650*/  R2UR UR34, R14 ;  /* 0x000000000e2272ca */ /* 0x000fe200000e0000 */
[----:B------:R-:W-:Y:S01]  /*1660*/  ULEA UR8, UR6, UR4, 0x3 ;  /* 0x0000000406087291 */ /* 0x000fe2000f8e18ff */
[----:B------:R-:W-:-:S08]  /*1670*/  UMOV UR21, URZ ;  /* 0x000000ff00157c82 */ /* 0x000fd00008000000 */
[----:B------:R1:W2:Y:S01]  /*1680*/  SYNCS.PHASECHK.TRANS64.TRYWAIT P2, [UR8+0x10], R2 ;  /* 0x00001002ff0075a7 */ /* 0x0002a20008041108 */
[----:B------:R-:W-:Y:S02]  /*1690*/  USHF.L.U32 UR51, UR51, 0x6, URZ ;  /* 0x0000000633337899 */ /* 0x000fe400080006ff */
[----:B------:R-:W-:Y:S01]  /*16a0*/  USHF.L.U32 UR34, UR34, 0x8, URZ ;  /* 0x0000000822227899 */ /* 0x000fe200080006ff */
[----:B------:R-:W-:Y:S11]  /*16b0*/  BRA.U !UP0, `(.L_x_20) ;  /* 0x00000005081c7547 */ /* 0x000ff6000b800000 */
[----:B------:R-:W-:Y:S02]  /*16c0*/  UIADD3 UR26, UPT, UPT, UR34, 0x40, URZ ;  /* 0x00000040221a7890 */ /* 0x000fe4000fffe0ff */
[----:B------:R-:W-:Y:S02]  /*16d0*/  UIADD3 UR18, UPT, UPT, UR34, 0x80, URZ ;  /* 0x0000008022127890 */ /* 0x000fe4000fffe0ff */
[----:B------:R-:W-:Y:S01]  /*16e0*/  UIADD3 UR10, UPT, UPT, UR34, 0xc0, URZ ;  /* 0x000000c0220a7890 */ /* 0x000fe2000fffe0ff */
[----:B------:R-:W-:Y:S01]  /*16f0*/  UMOV UR30, URZ ;  /* 0x000000ff001e7c82 */ /* 0x000fe20008000000 */
[----:B------:R-:W-:-:S10]  /*1700*/  UMOV UR29, UR6 ;  /* 0x00000006001d7c82 */ /* 0x000fd40008000000 */
.L_x_27:
[----:B------:R-:W-:Y:S01]  /*1710*/  ULEA UR49, UR29, UR4, 0x3 ;  /* 0x000000041d317291 */ /* 0x000fe2000f8e18ff */
[----:B--2---:R-:W-:Y:S01]  /*1720*/  @!P5 MOV R3, 0x14000 ;  /* 0x000140000003d802 */ /* 0x004fe20000000f00 */
[----:B--2---:R-:W-:Y:S10]  /*1730*/  @P2 BRA `(.L_x_21) ;  /* 0x00000000000c2947 */ /* 0x004ff40003800000 */
[----:B------:R-:W-:-:S04]  /*1740*/  SHF.L.U32 R4, R17, 0x1f, RZ ;  /* 0x0000001f11047819 */ /* 0x000fc800000006ff */
[----:B------:R-:W2:Y:S02]  /*1750*/  SYNCS.PHASECHK.TRANS64.TRYWAIT P0, [UR49+0x10], R4 ;  /* 0x00001004ff0075a7 */ /* 0x000ea40008001131 */
[----:B--2---:R-:W-:Y:S05]  /*1760*/  @!P0 BRA `(.L_x_22) ;  /* 0x0000007800cc8947 */ /* 0x004fea0003800000 */
.L_x_21:
[----:B------:R2:W-:Y:S01]  /*1770*/  @!P5 SYNCS.ARRIVE.TRANS64 RZ, [UR49], R3 ;  /* 0x00000003ffffd9a7 */ /* 0x0005e20008000031 */
[----:B------:R-:W-:Y:S04]  /*1780*/  BSSY.RECONVERGENT B0, `(.L_x_23) ;  /* 0x0000003000007945 */ /* 0x000fe80003800200 */
[----:B------:R-:W-:Y:S05]  /*1790*/  @P4 BRA `(.L_x_24) ;  /* 0x0000000000044947 */ /* 0x000fea0003800000 */
[----:B------:R-:W-:Y:S05]  /*17a0*/  BPT.TRAP 0x1 ;  /* 0x000000040000795c */ /* 0x000fea0000300000 */
.L_x_24:
[----:B------:R-:W-:Y:S05]  /*17b0*/  BSYNC.RECONVERGENT B0 ;  /* 0x0000000000007941 */ /* 0x000fea0003800200 */
.L_x_23:
[----:B------:R-:W-:Y:S01]  /*17c0*/  UIADD3 UR6, UPT, UPT, UR29, 0x1, URZ ;  /* 0x000000011d067890 */ /* 0x000fe2000fffe0ff */
[----:B------:R-:W-:Y:S01]  /*17d0*/  BSSY.RECONVERGENT B0, `(.L_x_25) ;  /* 0x0000030000007945 */ /* 0x000fe20003800200 */
[----:B------:R-:W-:Y:S02]  /*17e0*/  ELECT P0, URZ, PT ;  /* 0x0000000000ff782f */ /* 0x000fe40003800000 */
[----:B------:R-:W-:-:S04]  /*17f0*/  UISETP.NE.AND UP0, UPT, UR6, 0x2, UPT ;  /* 0x000000020600788c */ /* 0x000fc8000bf05270 */
[----:B------:R-:W-:Y:S02]  /*1800*/  USEL UR9, URZ, 0x1, UP0 ;  /* 0x00000001ff097887 */ /* 0x000fe40008000000 */
[----:B------:R-:W-:-:S04]  /*1810*/  USEL UR6, UR6, URZ, UP0 ;  /* 0x000000ff06067287 */ /* 0x000fc80008000000 */
[----:B------:R-:W-:Y:S01]  /*1820*/  ULEA UR8, UR6, UR4, 0x3 ;  /* 0x0000000406087291 */ /* 0x000fe2000f8e18ff */
[----:B------:R-:W-:-:S04]  /*1830*/  LOP3.LUT R17, R17, UR9, RZ, 0x3c, !PT ;  /* 0x0000000911117c12 */ /* 0x000fc8000f8e3cff */
[----:B-1----:R-:W-:-:S04]  /*1840*/  SHF.L.U32 R2, R17, 0x1f, RZ ;  /* 0x0000001f11027819 */ /* 0x002fc800000006ff */
[----:B------:R1:W1:Y:S01]  /*1850*/  SYNCS.PHASECHK.TRANS64.TRYWAIT P2, [UR8+0x10], R2 ;  /* 0x00001002ff0075a7 */ /* 0x0002620008041108 */
[----:B------:R-:W-:Y:S05]  /*1860*/  @!P0 BRA `(.L_x_26) ;  /* 0x0000000000988947 */ /* 0x000fea0003800000 */
[----:B------:R-:W-:Y:S02]  /*1870*/  ULEA UR40, UR29, UR4, 0xe ;  /* 0x000000041d287291 */ /* 0x000fe4000f8e70ff */
[----:B------:R-:W-:Y:S02]  /*1880*/  UIADD3 UR54, UP1, UPT, UR22, 0x80, URZ ;  /* 0x0000008016367890 */ /* 0x000fe4000ff3e0ff */
[----:B------:R-:W-:Y:S02]  /*1890*/  USHF.L.U32 UR50, UR30, 0x7, URZ ;  /* 0x000000071e327899 */ /* 0x000fe400080006ff */
[----:B------:R-:W-:Y:S02]  /*18a0*/  ULEA UR8, UR29, UR4, 0x10 ;  /* 0x000000041d087291 */ /* 0x000fe4000f8e80ff */
[----:B------:R-:W-:Y:S02]  /*18b0*/  UIADD3 UR46, UP0, UPT, UR22, 0x180, URZ ;  /* 0x00000180162e7890 */ /* 0x000fe4000ff1e0ff */
[----:B------:R-:W-:-:S02]  /*18c0*/  UIADD3 UR48, UPT, UPT, UR40, 0x8800, URZ ;  /* 0x0000880028307890 */ /* 0x000fc4000fffe0ff */
[----:B------:R-:W-:Y:S02]  /*18d0*/  UIADD3.X UR55, UPT, UPT, URZ, UR23, URZ, UP1, !UPT ;  /* 0x00000017ff377290 */ /* 0x000fe40008ffe4ff */
[----:B------:R-:W-:Y:S02]  /*18e0*/  UIADD3 UR42, UPT, UPT, UR50, 0x40, URZ ;  /* 0x00000040322a7890 */ /* 0x000fe4000fffe0ff */
[----:B------:R-:W-:Y:S02]  /*18f0*/  UIADD3 UR40, UPT, UPT, UR40, 0xa800, URZ ;  /* 0x0000a80028287890 */ /* 0x000fe4000fffe0ff */
[----:B------:R-:W-:Y:S02]  /*1900*/  UIADD3.X UR47, UPT, UPT, URZ, UR23, URZ, UP0, !UPT ;  /* 0x00000017ff2f7290 */ /* 0x000fe400087fe4ff */
[----:B------:R-:W-:Y:S02]  /*1910*/  UIADD3 UR32, UPT, UPT, UR8, 0x10800, URZ ;  /* 0x0001080008207890 */ /* 0x000fe4000fffe0ff */
[----:B------:R-:W-:-:S02]  /*1920*/  UIADD3 UR24, UPT, UPT, UR8, 0x14800, URZ ;  /* 0x0001480008187890 */ /* 0x000fc4000fffe0ff */
[----:B------:R-:W-:Y:S02]  /*1930*/  UIADD3 UR16, UPT, UPT, UR8, 0x18800, URZ ;  /* 0x0001880008107890 */ /* 0x000fe4000fffe0ff */
[----:B------:R-:W-:Y:S01]  /*1940*/  UIADD3 UR8, UPT, UPT, UR8, 0x1c800, URZ ;  /* 0x0001c80008087890 */ /* 0x000fe2000fffe0ff */
[----:B------:R-:W-:Y:S01]  /*1950*/  UMOV UR38, 0x0 ;  /* 0x0000000000267882 */ /* 0x000fe20000000000 */
[----:B------:R-:W-:Y:S01]  /*1960*/  UMOV UR39, 0x10000000 ;  /* 0x1000000000277882 */ /* 0x000fe20000000000 */
[----:B------:R-:W-:Y:S01]  /*1970*/  UMOV UR41, UR49 ;  /* 0x0000003100297c82 */ /* 0x000fe20008000000 */
[----:B------:R-:W-:Y:S01]  /*1980*/  UMOV UR43, UR51 ;  /* 0x00000033002b7c82 */ /* 0x000fe20008000000 */
[----:B------:R-:W-:Y:S01]  /*1990*/  UMOV UR44, UR52 ;  /* 0x00000034002c7c82 */ /* 0x000fe20008000000 */
[----:B------:R-:W-:Y:S01]  /*19a0*/  UMOV UR33, UR49 ;  /* 0x0000003100217c82 */ /* 0x000fe20008000000 */
[----:B------:R-:W-:Y:S01]  /*19b0*/  UMOV UR36, UR52 ;  /* 0x0000003400247c82 */ /* 0x000fe20008000000 */
[----:B------:R1:W-:Y:S01]  /*19c0*/  UTMALDG.3D [UR48], [UR54], desc[UR38] ;  /* 0x00002630360075b4 */ /* 0x0003e20008011000 */
[----:B------:R-:W-:Y:S01]  /*19d0*/  UMOV UR35, UR50 ;  /* 0x0000003200237c82 */ /* 0x000fe20008000000 */
[----:B------:R-:W-:Y:S01]  /*19e0*/  UMOV UR25, UR49 ;  /* 0x0000003100197c82 */ /* 0x000fe20008000000 */
        /* <DEDUP_REMOVED lines=9> */
[----:B------:R1:W-:Y:S01]  /*1a80*/  UTMALDG.3D [UR32], [UR46], desc[UR38] ;  /* 0x000026202e0075b4 */ /* 0x0003e20008011000 */
[----:B------:R1:W-:Y:S01]  /*1a90*/  UTMALDG.3D [UR24], [UR46], desc[UR38] ;  /* 0x000026182e0075b4 */ /* 0x0003e20008011000 */
[----:B------:R1:W-:Y:S01]  /*1aa0*/  UTMALDG.3D [UR16], [UR46], desc[UR38] ;  /* 0x000026102e0075b4 */ /* 0x0003e20008011000 */
[----:B------:R1:W-:Y:S01]  /*1ab0*/  UTMALDG.3D [UR8], [UR46], desc[UR38] ;  /* 0x000026082e0075b4 */ /* 0x0003e20008011000 */
[----:B------:R-:W-:Y:S01]  /*1ac0*/  NOP ;  /* 0x0000000000007918 */ /* 0x000fe20000000000 */
.L_x_26:
[----:B-1----:R-:W-:Y:S05]  /*1ad0*/  BSYNC.RECONVERGENT B0 ;  /* 0x0000000000007941 */ /* 0x002fea0003800200 */
.L_x_25:
[----:B------:R-:W-:Y:S01]  /*1ae0*/  UIADD3 UR30, UPT, UPT, UR30, 0x1, URZ ;  /* 0x000000011e1e7890 */ /* 0x000fe2000fffe0ff */
[----:B------:R-:W-:Y:S01]  /*1af0*/  UMOV UR29, UR6 ;  /* 0x00000006001d7c82 */ /* 0x000fe20008000000 */
[----:B------:R-:W-:Y:S02]  /*1b00*/  UMOV UR21, UR5 ;  /* 0x0000000500157c82 */ /* 0x000fe40008000000 */
[----:B------:R-:W-:-:S09]  /*1b10*/  UISETP.NE.AND UP0, UPT, UR30, UR5, UPT ;  /* 0x000000051e00728c */ /* 0x000fd2000bf05270 */
[----:B------:R-:W-:Y:S05]  /*1b20*/  BRA.U UP0, `(.L_x_27) ;  /* 0xfffffff900f87547 */ /* 0x000fea000b83ffff */
.L_x_20:
[----:B------:R-:W-:Y:S01]  /*1b30*/  ULEA UR8, UR6, UR4, 0x3 ;  /* 0x0000000406087291 */ /* 0x000fe2000f8e18ff */
[----:B-1----:R-:W-:Y:S01]  /*1b40*/  SHF.L.U32 R2, R17, 0x1f, RZ ;  /* 0x0000001f11027819 */ /* 0x002fe200000006ff */
[----:B------:R-:W-:Y:S01]  /*1b50*/  @!P1 SYNCS.ARRIVE.TRANS64.A1T0 RZ, [UR4+0x68], RZ ;  /* 0x000068ffffff99a7 */ /* 0x000fe20008100004 */
[----:B------:R-:W-:-:S06]  /*1b60*/  UISETP.GT.AND UP0, UPT, UR15, UR14, UPT ;  /* 0x0000000e0f00728c */ /* 0x000fcc000bf04270 */
[----:B------:R1:W1:Y:S03]  /*1b70*/  SYNCS.PHASECHK.TRANS64.TRYWAIT P1, [UR8+0x10], R2 ;  /* 0x00001002ff0075a7 */ /* 0x0002660008021108 */
[----:B------:R-:W-:Y:S05]  /*1b80*/  BRA.U !UP0, `(.L_x_28) ;  /* 0x0000000508187547 */ /* 0x000fea000b800000 */
[----:B------:R-:W-:Y:S02]  /*1b90*/  UIADD3 UR29, UPT, UPT, UR7, UR21, URZ ;  /* 0x00000015071d7290 */ /* 0x000fe4000fffe0ff */
[----:B------:R-:W-:Y:S02]  /*1ba0*/  UIADD3 UR26, UPT, UPT, UR34, 0x40, URZ ;  /* 0x00000040221a7890 */ /* 0x000fe4000fffe0ff */
[----:B------:R-:W-:Y:S02]  /*1bb0*/  UIADD3 UR18, UPT, UPT, UR34, 0x80, URZ ;  /* 0x0000008022127890 */ /* 0x000fe4000fffe0ff */
[----:B------:R-:W-:Y:S01]  /*1bc0*/  UIADD3 UR10, UPT, UPT, UR34, 0xc0, URZ ;  /* 0x000000c0220a7890 */ /* 0x000fe2000fffe0ff */
[----:B------:R-:W-:-:S11]  /*1bd0*/  UMOV UR30, UR6 ;  /* 0x00000006001e7c82 */ /* 0x000fd60008000000 */
.L_x_35:
[----:B------:R-:W-:Y:S01]  /*1be0*/  ULEA UR49, UR30, UR4, 0x3 ;  /* 0x000000041e317291 */ /* 0x000fe2000f8e18ff */
[----:B--2---:R-:W-:Y:S01]  /*1bf0*/  @!P5 MOV R3, 0x14000 ;  /* 0x000140000003d802 */ /* 0x004fe20000000f00 */
[----:B-1----:R-:W-:Y:S10]  /*1c00*/  @P1 BRA `(.L_x_29) ;  /* 0x00000000000c1947 */ /* 0x002ff40003800000 */
[----:B------:R-:W-:-:S04]  /*1c10*/  SHF.L.U32 R4, R17, 0x1f, RZ ;  /* 0x0000001f11047819 */ /* 0x000fc800000006ff */
[----:B------:R-:W1:Y:S02]  /*1c20*/  SYNCS.PHASECHK.TRANS64.TRYWAIT P0, [UR49+0x10], R4 ;  /* 0x00001004ff0075a7 */ /* 0x000e640008001131 */
[----:B-1----:R-:W-:Y:S05]  /*1c30*/  @!P0 BRA `(.L_x_30) ;  /* 0x0000007400b08947 */ /* 0x002fea0003800000 */
.L_x_29:
[----:B------:R2:W-:Y:S01]  /*1c40*/  @!P5 SYNCS.ARRIVE.TRANS64 RZ, [UR49], R3 ;  /* 0x00000003ffffd9a7 */ /* 0x0005e20008000031 */
[----:B------:R-:W-:Y:S04]  /*1c50*/  BSSY.RECONVERGENT B0, `(.L_x_31) ;  /* 0x0000003000007945 */ /* 0x000fe80003800200 */
[----:B------:R-:W-:Y:S05]  /*1c60*/  @P4 BRA `(.L_x_32) ;  /* 0x0000000000044947 */ /* 0x000fea0003800000 */
[----:B------:R-:W-:Y:S05]  /*1c70*/  BPT.TRAP 0x1 ;  /* 0x000000040000795c */ /* 0x000fea0000300000 */
.L_x_32:
[----:B------:R-:W-:Y:S05]  /*1c80*/  BSYNC.RECONVERGENT B0 ;  /* 0x0000000000007941 */ /* 0x000fea0003800200 */
.L_x_31:
        /* <DEDUP_REMOVED lines=20> */
[----:B------:R-:W-:Y:S02]  /*1dd0*/  UIADD3 UR32, UPT, UPT, UR8, 0x10800, URZ ;  /* 0x0001080008207890 */ /* 0x000fe4000fffe0ff */
[----:B------:R-:W-:Y:S02]  /*1de0*/  UIADD3.X UR47, UPT, UPT, URZ, UR23, URZ, UP0, !UPT ;  /* 0x00000017ff2f7290 */ /* 0x000fe400087fe4ff */
        /* <DEDUP_REMOVED lines=22> */
[----:B------:R1:W-:Y:S01]  /*1f50*/  UTMALDG.3D [UR32], [UR46], desc[UR38] ;  /* 0x000026202e0075b4 */ /* 0x0003e20008011000 */
[----:B------:R1:W-:Y:S01]  /*1f60*/  UTMALDG.3D [UR24], [UR46], desc[UR38] ;  /* 0x000026182e0075b4 */ /* 0x0003e20008011000 */
[----:B------:R1:W-:Y:S01]  /*1f70*/  UTMALDG.3D [UR16], [UR46], desc[UR38] ;  /* 0x000026102e0075b4 */ /* 0x0003e20008011000 */
[----:B------:R1:W-:Y:S01]  /*1f80*/  UTMALDG.3D [UR8], [UR46], desc[UR38] ;  /* 0x000026082e0075b4 */ /* 0x0003e20008011000 */
[----:B------:R-:W-:Y:S01]  /*1f90*/  NOP ;  /* 0x0000000000007918 */ /* 0x000fe20000000000 */
.L_x_34:
[----:B-1----:R-:W-:Y:S05]  /*1fa0*/  BSYNC.RECONVERGENT B0 ;  /* 0x0000000000007941 */ /* 0x002fea0003800200 */
.L_x_33:
[----:B------:R-:W-:Y:S01]  /*1fb0*/  UIADD3 UR21, UPT, UPT, UR21, 0x1, URZ ;  /* 0x0000000115157890 */ /* 0x000fe2000fffe0ff */
[----:B------:R-:W-:-:S03]  /*1fc0*/  UMOV UR30, UR6 ;  /* 0x00000006001e7c82 */ /* 0x000fc60008000000 */
[----:B------:R-:W-:-:S09]  /*1fd0*/  UISETP.NE.AND UP0, UPT, UR21, UR29, UPT ;  /* 0x0000001d1500728c */ /* 0x000fd2000bf05270 */
[----:B------:R-:W-:Y:S05]  /*1fe0*/  BRA.U UP0, `(.L_x_35) ;  /* 0xfffffff900fc7547 */ /* 0x000fea000b83ffff */
.L_x_28:
[C---:B-1----:R-:W-:Y:S01]  /*1ff0*/  LEA R2, R16.reuse, UR4, 0x3 ;  /* 0x0000000410027c11 */ /* 0x042fe2000f8e18ff */
[----:B------:R-:W-:Y:S01]  /*2000*/  NOP ;  /* 0x0000000000007918 */ /* 0x000fe20000000000 */
[----:B--2---:R-:W-:Y:S02]  /*2010*/  SHF.L.U32 R3, R13, 0x1f, RZ ;  /* 0x0000001f0d037819 */ /* 0x004fe400000006ff */
[----:B------:R-:W-:Y:S02]  /*2020*/  LEA R4, R16, UR4, 0x4 ;  /* 0x0000000410047c11 */ /* 0x000fe4000f8e20ff */
[----:B------:R-:W1:Y:S02]  /*2030*/  SYNCS.PHASECHK.TRANS64.TRYWAIT P0, [R2+URZ+0x70], R3 ;  /* 0x00007003020075a7 */ /* 0x000e6400080011ff */
[----:B-1----:R-:W-:Y:S05]  /*2040*/  @!P0 BRA `(.L_x_36) ;  /* 0x0000007000c48947 */ /* 0x002fea0003800000 */
.L_x_136:
[----:B------:R-:W2:Y:S01]  /*2050*/  LDS.128 R4, [R4+0x100] ;  /* 0x0001000004047984 */ /* 0x000ea20000000c00 */
[----:B---3--:R-:W-:Y:S01]  /*2060*/  ISETP.GE.AND P0, PT, R40, 0x1, PT ;  /* 0x000000012800780c */ /* 0x008fe20003f06270 */
[----:B-1----:R-:W-:Y:S01]  /*2070*/  VIADD R2, R2, 0x80 ;  /* 0x0000008002027836 */ /* 0x002fe20000000000 */
[----:B------:R-:W-:Y:S01]  /*2080*/  @!PT LDS RZ, [RZ] ;  /* 0x00000000fffff984 */ /* 0x000fe20000000800 */
[----:B------:R-:W-:Y:S01]  /*2090*/  @!PT LDS RZ, [RZ] ;  /* 0x00000000fffff984 */ /* 0x000fe20000000800 */
[----:B------:R-:W-:Y:S01]  /*20a0*/  @!PT LDS RZ, [RZ] ;  /* 0x00000000fffff984 */ /* 0x000fe20000000800 */
[----:B------:R-:W-:Y:S01]  /*20b0*/  @!PT LDS RZ, [RZ] ;  /* 0x00000000fffff984 */ /* 0x000fe20000000800 */
[----:B------:R1:W-:Y:S06]  /*20c0*/  MEMBAR.ALL.CTA ;  /* 0x0000000000007992 */ /* 0x0003ec0000008000 */
[----:B-1----:R-:W1:Y:S01]  /*20d0*/  FENCE.VIEW.ASYNC.S ;  /* 0x00000000000073c6 */ /* 0x002e620000000000 */
[----:B------:R-:W-:-:S04]  /*20e0*/  PRMT R2, RZ, 0x654, R2 ;  /* 0x00000654ff027816 */ /* 0x000fc80000000002 */
[----:B-1----:R1:W-:Y:S01]  /*20f0*/  SYNCS.ARRIVE.TRANS64.RED.A1T0 RZ, [R2+URZ], RZ ;  /* 0x000000ff02ff79a7 */ /* 0x0023e200081004ff */
[----:B--2---:R-:W-:-:S13]  /*2100*/  LOP3.LUT P2, RZ, R6, 0x1, RZ, 0xc0, !PT ;  /* 0x0000000106ff7812 */ /* 0x004fda000784c0ff */
[----:B------:R-:W-:Y:S01]  /*2110*/  @P2 SHF.R.U32.HI R3, RZ, 0x10, R5 ;  /* 0x00000010ff032819 */ /* 0x000fe20000011605 */
[----:B------:R-:W-:Y:S01]  /*2120*/  VOTEU.ANY UP0, P2 ;  /* 0x0000000000ff7886 */ /* 0x000fe20001000100 */
[----:B------:R-:W-:Y:S02]  /*2130*/  @P2 MOV R10, R4 ;  /* 0x00000004000a2202 */ /* 0x000fe40000000f00 */
[----:B------:R-:W-:Y:S02]  /*2140*/  @P2 R2UR.BROADCAST UR8, R3 ;  /* 0x00000000030822ca */ /* 0x000fe400008e0000 */
[----:B------:R-:W-:-:S11]  /*2150*/  @P2 LOP3.LUT R9, R5, 0xffff, RZ, 0xc0, !PT ;  /* 0x0000ffff05092812 */ /* 0x000fd600078ec0ff */
[----:B------:R-:W-:Y:S01]  /*2160*/  @UP0 UMOV UR52, UR8 ;  /* 0x0000000800340c82 */ /* 0x000fe20008000000 */
[----:B-1----:R-:W-:Y:S05]  /*2170*/  @!P0 BRA `(.L_x_37) ;  /* 0x0000000000b88947 */ /* 0x002fea0003800000 */
[----:B------:R-:W4:Y:S01]  /*2180*/  LDC.64 R4, c[0x0][0xb18] ;  /* 0x0002c600ff047b82 */ /* 0x000f220000000a00 */
[----:B------:R-:W-:-:S07]  /*2190*/  ISETP.NE.AND P3, PT, R40, 0x1, PT ;  /* 0x000000012800780c */ /* 0x000fce0003f65270 */
[----:B------:R-:W1:Y:S08]  /*21a0*/  LDC.64 R6, c[0x0][0xb10] ;  /* 0x0002c400ff067b82 */ /* 0x000e700000000a00 */
[----:B------:R-:W2:Y:S08]  /*21b0*/  LDC R14, c[0x0][0xb20] ;  /* 0x0002c800ff0e7b82 */ /* 0x000eb00000000800 */
[----:B------:R-:W3:Y:S01]  /*21c0*/  LDC R15, c[0x0][0xb0c] ;  /* 0x0002c300ff0f7b82 */ /* 0x000ee20000000800 */
[----:B----4-:R-:W-:Y:S01]  /*21d0*/  IMAD.HI.U32 R19, R0, R5, RZ ;  /* 0x0000000500137227 */ /* 0x010fe200078e00ff */
[----:B------:R-:W-:-:S03]  /*21e0*/  ISETP.NE.AND P0, PT, R4, 0x1, PT ;  /* 0x000000010400780c */ /* 0x000fc60003f05270 */
[----:B------:R-:W-:-:S03]  /*21f0*/  IMAD.HI.U32 R5, R9, R5, RZ ;  /* 0x0000000509057227 */ /* 0x000fc600078e00ff */
[----:B------:R-:W4:Y:S01]  /*2200*/  LDC.64 R2, c[0x0][0xb28] ;  /* 0x0002ca00ff027b82 */ /* 0x000f220000000a00 */
[----:B-1----:R-:W-:-:S04]  /*2210*/  IMAD.HI.U32 R20, R8, R6, RZ ;  /* 0x0000000608147227 */ /* 0x002fc800078e00ff */
[----:B------:R-:W-:Y:S01]  /*2220*/  IMAD.HI.U32 R21, R10, R6, RZ ;  /* 0x000000060a157227 */ /* 0x000fe200078e00ff */
[----:B------:R-:W-:Y:S02]  /*2230*/  SHF.R.U32.HI R20, RZ, R7, R20 ;  /* 0x00000007ff147219 */ /* 0x000fe40000011614 */
[-C--:B--2---:R-:W-:Y:S02]  /*2240*/  SHF.R.U32.HI R19, RZ, R14.reuse, R19 ;  /* 0x0000000eff137219 */ /* 0x084fe40000011613 */
[----:B------:R-:W-:Y:S02]  /*2250*/  SHF.R.U32.HI R5, RZ, R14, R5 ;  /* 0x0000000eff057219 */ /* 0x000fe40000011605 */
[----:B------:R-:W-:Y:S02]  /*2260*/  SEL R19, R0, R19, !P0 ;  /* 0x0000001300137207 */ /* 0x000fe40004000000 */
[----:B------:R-:W-:Y:S02]  /*2270*/  SHF.R.U32.HI R21, RZ, R7, R21 ;  /* 0x00000007ff157219 */ /* 0x000fe40000011615 */
[----:B---3--:R-:W-:-:S02]  /*2280*/  ISETP.NE.AND P1, PT, R15, 0x1, PT ;  /* 0x000000010f00780c */ /* 0x008fc40003f25270 */
[----:B------:R-:W-:Y:S02]  /*2290*/  SEL R5, R9, R5, !P0 ;  /* 0x0000000509057207 */ /* 0x000fe40004000000 */
[----:B------:R-:W-:Y:S02]  /*22a0*/  SEL R20, R8, R20, !P1 ;  /* 0x0000001408147207 */ /* 0x000fe40004800000 */
[----:B------:R-:W-:Y:S01]  /*22b0*/  SEL R21, R10, R21, !P1 ;  /* 0x000000150a157207 */ /* 0x000fe20004800000 */
[----:B----4-:R-:W-:-:S04]  /*22c0*/  IMAD.HI.U32 R18, R19, R2, RZ ;  /* 0x0000000213127227 */ /* 0x010fc800078e00ff */
        /* <DEDUP_REMOVED lines=10> */
[----:B------:R-:W-:-:S04]  /*2370*/  @!P0 IMAD.HI.U32 R7, R21, R2, RZ ;  /* 0x0000000215078227 */ /* 0x000fc800078e00ff */
[----:B------:R-:W-:Y:S01]  /*2380*/  IMAD.MOV R2, RZ, RZ, -R6 ;  /* 0x000000ffff027224 */ /* 0x000fe200078e0a06 */
[----:B------:R-:W-:Y:S02]  /*2390*/  @!P0 SHF.R.U32.HI R3, RZ, R3, R7 ;  /* 0x00000003ff038219 */ /* 0x000fe40000011607 */
[----:B------:R-:W-:Y:S01]  /*23a0*/  IADD3 R7, PT, PT, -R5, RZ, RZ ;  /* 0x000000ff05077210 */ /* 0x000fe20007ffe1ff */
[----:B------:R-:W-:Y:S01]  /*23b0*/  IMAD R2, R40, R2, R5 ;  /* 0x0000000228027224 */ /* 0x000fe200078e0205 */
        /* <DEDUP_REMOVED lines=10> */
.L_x_37:
[----:B------:R-:W1:Y:S02]  /*2460*/  LDCU UR8, c[0x0][0xb30] ;  /* 0x00016600ff0877ac */ /* 0x000e640008000800 */
[----:B-1----:R-:W-:-:S09]  /*2470*/  UISETP.NE.AND UP0, UPT, UR8, 0x1, UPT ;  /* 0x000000010800788c */ /* 0x002fd2000bf05270 */
[----:B------:R-:W-:Y:S05]  /*2480*/  BRA.U UP0, `(.L_x_38) ;  /* 0x0000000100407547 */ /* 0x000fea000b800000 */
[----:B------:R-:W1:Y:S08]  /*2490*/  LDC.64 R4, c[0x0][0xb10] ;  /* 0x0002c400ff047b82 */ /* 0x000e700000000a00 */
[----:B------:R-:W2:Y:S08]  /*24a0*/  LDC.64 R2, c[0x0][0xb18] ;  /* 0x0002c600ff027b82 */ /* 0x000eb00000000a00 */
[----:B------:R-:W3:Y:S08]  /*24b0*/  LDC R6, c[0x0][0xb20] ;  /* 0x0002c800ff067b82 */ /* 0x000ef00000000800 */
[----:B------:R-:W4:Y:S01]  /*24c0*/  LDC R7, c[0x0][0xb0c] ;  /* 0x0002c300ff077b82 */ /* 0x000f220000000800 */
[----:B-1----:R-:W-:-:S05]  /*24d0*/  IMAD.HI.U32 R4, R10, R4, RZ ;  /* 0x000000040a047227 */ /* 0x002fca00078e00ff */
[----:B------:R-:W-:Y:S01]  /*24e0*/  SHF.R.U32.HI R4, RZ, R5, R4 ;  /* 0x00000005ff047219 */ /* 0x000fe20000011604 */
[----:B--2---:R-:W-:Y:S01]  /*24f0*/  IMAD.HI.U32 R3, R9, R3, RZ ;  /* 0x0000000309037227 */ /* 0x004fe200078e00ff */
[----:B------:R-:W-:-:S04]  /*2500*/  ISETP.NE.AND P0, PT, R2, 0x1, PT ;  /* 0x000000010200780c */ /* 0x000fc80003f05270 */
[----:B---3--:R-:W-:-:S04]  /*2510*/  SHF.R.U32.HI R3, RZ, R6, R3 ;  /* 0x00000006ff037219 */ /* 0x008fc80000011603 */
[----:B------:R-:W-:Y:S02]  /*2520*/  SEL R3, R9, R3, !P0 ;  /* 0x0000000309037207 */ /* 0x000fe40004000000 */
[----:B----4-:R-:W-:-:S04]  /*2530*/  ISETP.NE.AND P1, PT, R7, 0x1, PT ;  /* 0x000000010700780c */ /* 0x010fc80003f25270 */
[----:B------:R-:W-:-:S05]  /*2540*/  SEL R4, R10, R4, !P1 ;  /* 0x000000040a047207 */ /* 0x000fca0004800000 */
[----:B------:R-:W-:Y:S02]  /*2550*/  IMAD.IADD R5, R3, 0x1, -R4 ;  /* 0x0000000103057824 */ /* 0x000fe400078e0a04 */
[----:B------:R-:W-:Y:S02]  /*2560*/  IMAD.IADD R3, R4, 0x1, -R3 ;  /* 0x0000000104037824 */ /* 0x000fe400078e0a03 */
[----:B------:R-:W-:Y:S02]  /*2570*/  IMAD R10, R5, R7, R10 ;  /* 0x00000007050a7224 */ /* 0x000fe400078e020a */
[----:B------:R-:W-:-:S07]  /*2580*/  IMAD R9, R3, R2, R9 ;  /* 0x0000000203097224 */ /* 0x000fce00078e0209 */
.L_x_38:
[----:B------:R-:W-:Y:S01]  /*2590*/  VIADD R16, R16, 0x1 ;  /* 0x0000000110107836 */ /* 0x000fe20000000000 */
[----:B------:R-:W-:Y:S01]  /*25a0*/  PLOP3.LUT P1, PT, PT, PT, PT, 0x80, 0x8 ;  /* 0x000000000008781c */ /* 0x000fe20003f2f070 */
[----:B------:R-:W-:Y:S02]  /*25b0*/  IMAD.IADD R15, R10, 0x1, R87 ;  /* 0x000000010a0f7824 */ /* 0x000fe400078e0257 */
[----:B------:R-:W-:Y:S01]  /*25c0*/  IMAD.IADD R14, R9, 0x1, R86 ;  /* 0x00000001090e7824 */ /* 0x000fe200078e0256 */
[----:B------:R-:W-:-:S04]  /*25d0*/  ISETP.NE.AND P0, PT, R16, 0x2, PT ;  /* 0x000000021000780c */ /* 0x000fc80003f05270 */
[----:B------:R-:W-:Y:S02]  /*25e0*/  SEL R2, RZ, 0x1, P0 ;  /* 0x00000001ff027807 */ /* 0x000fe40000000000 */
[----:B------:R-:W-:Y:S02]  /*25f0*/  SEL R16, R16, RZ, P0 ;  /* 0x000000ff10107207 */ /* 0x000fe40000000000 */
[----:B------:R-:W-:Y:S01]  /*2600*/  LOP3.LUT R13, R13, R2, RZ, 0x3c, !PT ;  /* 0x000000020d0d7212 */ /* 0x000fe200078e3cff */
[----:B------:R-:W-:Y:S06]  /*2610*/  @P2 BRA `(.L_x_39) ;  /* 0xffffffec00b82947 */ /* 0x000fec000383ffff */
[----:B------:R-:W-:Y:S01]  /*2620*/  UIADD3 UR5, UPT, UPT, UR4, 0x10, URZ ;  /* 0x0000001004057890 */ /* 0x000fe2000fffe0ff */
[----:B------:R-:W-:-:S03]  /*2630*/  SHF.L.U32 R2, R17, 0x1f, RZ ;  /* 0x0000001f11027819 */ /* 0x000fc600000006ff */
[----:B------:R-:W-:-:S09]  /*2640*/  ULEA UR4, UR6, UR5, 0x3 ;  /* 0x0000000506047291 */ /* 0x000fd2000f8e18ff */
[----:B------:R-:W1:Y:S02]  /*2650*/  SYNCS.PHASECHK.TRANS64.TRYWAIT P0, [UR4], R2 ;  /* 0x00000002ff0075a7 */ /* 0x000e640008001104 */
[----:B-1----:R-:W-:Y:S05]  /*2660*/  @!P0 BRA `(.L_x_40) ;  /* 0x0000006c00508947 */ /* 0x002fea0003800000 */
.L_x_138:
[----:B------:R-:W-:-:S04]  /*2670*/  UIADD3 UR6, UPT, UPT, UR6, 0x1, URZ ;  /* 0x0000000106067890 */ /* 0x000fc8000fffe0ff */
[----:B------:R-:W-:-:S04]  /*2680*/  UISETP.NE.AND UP0, UPT, UR6, 0x2, UPT ;  /* 0x000000020600788c */ /* 0x000fc8000bf05270 */
[----:B------:R-:W-:Y:S02]  /*2690*/  USEL UR4, URZ, 0x1, UP0 ;  /* 0x00000001ff047887 */ /* 0x000fe40008000000 */
[----:B------:R-:W-:-:S04]  /*26a0*/  USEL UR6, UR6, URZ, UP0 ;  /* 0x000000ff06067287 */ /* 0x000fc80008000000 */
[----:B------:R-:W-:Y:S01]  /*26b0*/  ULEA UR6, UR6, UR5, 0x3 ;  /* 0x0000000506067291 */ /* 0x000fe2000f8e18ff */
[----:B-1----:R-:W-:-:S04]  /*26c0*/  LOP3.LUT R2, R17, UR4, RZ, 0x3c, !PT ;  /* 0x0000000411027c12 */ /* 0x002fc8000f8e3cff */
[----:B------:R-:W-:Y:S01]  /*26d0*/  SHF.L.U32 R2, R2, 0x1f, RZ ;  /* 0x0000001f02027819 */ /* 0x000fe200000006ff */
[----:B----4-:R-:W-:-:S07]  /*26e0*/  IMAD.U32 R0, RZ, RZ, UR6 ;  /* 0x00000006ff007e24 */ /* 0x010fce000f8e00ff */
.L_x_41:
[----:B-1----:R1:W2:Y:S02]  /*26f0*/  SYNCS.PHASECHK.TRANS64.TRYWAIT P0, [R0+URZ], R2 ;  /* 0x00000002000075a7 */ /* 0x0022a400080011ff */
[----:B--2---:R-:W-:Y:S05]  /*2700*/  @!P0 NANOSLEEP.SYNCS 0x989680 ;  /* 0x009896800000895d */ /* 0x004fea0003900000 */
[----:B------:R-:W2:Y:S02]  /*2710*/  @!P0 SYNCS.PHASECHK.TRANS64 P0, [R0+URZ], R2 ;  /* 0x00000002000085a7 */ /* 0x000ea400080010ff */
[----:B--2---:R-:W-:Y:S05]  /*2720*/  @P0 EXIT ;  /* 0x000000000000094d */ /* 0x004fea0003800000 */
[----:B------:R-:W-:Y:S05]  /*2730*/  BRA `(.L_x_41) ;  /* 0xfffffffc00ec7947 */ /* 0x000fea000383ffff */
.L_x_17:
[----:B------:R-:W-:-:S04]  /*2740*/  UISETP.NE.AND UP1, UPT, UR37, URZ, UPT ;  /* 0x000000ff2500728c */ /* 0x000fc8000bf25270 */
[----:B------:R-:W-:-:S09]  /*2750*/  UISETP.NE.OR UP1, UPT, UR8, 0x1, UP1 ;  /* 0x000000010800788c */ /* 0x000fd20008f25670 */
[----:B------:R-:W-:Y:S05]  /*2760*/  BRA.U UP1, `(.L_x_42) ;  /* 0x0000000501487547 */ /* 0x000fea000b800000 */
[----:B------:R-:W-:Y:S01]  /*2770*/  ISETP.NE.AND P2, PT, R2, RZ, PT ;  /* 0x000000ff0200720c */ /* 0x000fe20003f45270 */
[----:B------:R-:W-:Y:S01]  /*2780*/  IMAD.MOV.U32 R12, RZ, RZ, 0x1 ;  /* 0x00000001ff0c7424 */ /* 0x000fe200078e00ff */
[----:B------:R-:W-:Y:S02]  /*2790*/  CS2R R10, SRZ ;  /* 0x00000000000a7805 */ /* 0x000fe4000001ff00 */
[----:B------:R-:W-:Y:S01]  /*27a0*/  CS2R R8, SRZ ;  /* 0x0000000000087805 */ /* 0x000fe2000001ff00 */
[----:B------:R-:W-:Y:S01]  /*27b0*/  UMOV UR4, 0x400 ;  /* 0x0000040000047882 */ /* 0x000fe20000000000 */
[----:B------:R-:W-:Y:S01]  /*27c0*/  UMOV UR6, URZ ;  /* 0x000000ff00067c82 */ /* 0x000fe20008000000 */
[----:B------:R-:W-:-:S12]  /*27d0*/  ULEA UR37, UR37, UR4, 0x18 ;  /* 0x0000000425257291 */ /* 0x000fd8000f8ec0ff */
.L_x_46:
[----:B------:R-:W-:Y:S02]  /*27e0*/  LEA R0, R8, UR37, 0x3 ;  /* 0x0000002508007c11 */ /* 0x000fe4000f8e18ff */
[----:B------:R-:W-:-:S03]  /*27f0*/  SHF.L.U32 R4, R9, 0x1f, RZ ;  /* 0x0000001f09047819 */ /* 0x000fc600000006ff */
[----:B------:R-:W-:Y:S01]  /*2800*/  VIADD R5, R0, 0xe0 ;  /* 0x000000e000057836 */ /* 0x000fe20000000000 */
[----:B------:R-:W1:Y:S02]  /*2810*/  SYNCS.PHASECHK.TRANS64.TRYWAIT P0, [R0+URZ+0xd0], R4 ;  /* 0x0000d004000075a7 */ /* 0x000e6400080011ff */
[----:B-1----:R-:W-:Y:S05]  /*2820*/  @!P0 BRA `(.L_x_43) ;  /* 0x0000006800f88947 */ /* 0x002fea0003800000 */
.L_x_139:
[----:B------:R-:W-:Y:S01]  /*2830*/  ULEA UR5, UR6, UR37, 0x3 ;  /* 0x0000002506057291 */ /* 0x000fe2000f8e18ff */
[----:B-1----:R-:W-:Y:S01]  /*2840*/  PRMT R0, RZ, 0x654, R5 ;  /* 0x00000654ff007816 */ /* 0x002fe20000000005 */
[----:B------:R-:W-:Y:S01]  /*2850*/  @!P2 IMAD.MOV.U32 R4, RZ, RZ, 0x10 ;  /* 0x00000010ff04a424 */ /* 0x000fe200078e00ff */
[----:B------:R-:W-:Y:S01]  /*2860*/  SHF.L.U32 R5, R12, 0x1f, RZ ;  /* 0x0000001f0c057819 */ /* 0x000fe200000006ff */
[----:B------:R-:W-:Y:S01]  /*2870*/  UIADD3 UR4, UPT, UPT, UR5, 0x70, URZ ;  /* 0x0000007005047890 */ /* 0x000fe2000fffe0ff */
[----:B------:R1:W-:Y:S05]  /*2880*/  SYNCS.ARRIVE.TRANS64.RED.A1T0 RZ, [R0+URZ], RZ ;  /* 0x000000ff00ff79a7 */ /* 0x0003ea00081004ff */
[----:B------:R-:W-:Y:S01]  /*2890*/  IMAD.U32 R6, RZ, RZ, UR4 ;  /* 0x00000004ff067e24 */ /* 0x000fe2000f8e00ff */
[----:B------:R-:W2:Y:S04]  /*28a0*/  SYNCS.PHASECHK.TRANS64.TRYWAIT P0, [UR5+0x80], R5 ;  /* 0x00008005ff0075a7 */ /* 0x000ea80008001105 */
[----:B------:R-:W-:Y:S01]  /*28b0*/  PRMT R6, R2, 0x654, R6 ;  /* 0x0000065402067816 */ /* 0x000fe20000000006 */
[----:B-12---:R-:W-:Y:S06]  /*28c0*/  @!P0 BRA `(.L_x_44) ;  /* 0x0000006800e48947 */ /* 0x006fec0003800000 */
.L_x_141:
[----:B------:R-:W-:Y:S01]  /*28d0*/  ULEA UR4, UR6, UR37, 0x4 ;  /* 0x0000002506047291 */ /* 0x000fe2000f8e20ff */
[----:B------:R-:W-:Y:S01]  /*28e0*/  SEL R3, R6, R3, !P2 ;  /* 0x0000000306037207 */ /* 0x000fe20005000000 */
[----:B------:R-:W-:Y:S01]  /*28f0*/  UIADD3 UR5, UPT, UPT, UR5, 0x70, URZ ;  /* 0x0000007005057890 */ /* 0x000fe2000fffe0ff */
[----:B-1----:R-:W-:Y:S01]  /*2900*/  LEA R0, R11, UR37, 0x3 ;  /* 0x000000250b007c11 */ /* 0x002fe2000f8e18ff */
[----:B------:R-:W-:Y:S01]  /*2910*/  UIADD3 UR4, UPT, UPT, UR4, 0x100, URZ ;  /* 0x0000010004047890 */ /* 0x000fe2000fffe0ff */
[----:B------:R1:W-:Y:S01]  /*2920*/  @!P2 SYNCS.ARRIVE.TRANS64.RED RZ, [R3+URZ], R4 ;  /* 0x0000000403ffa9a7 */ /* 0x0003e200080004ff */
[----:B------:R-:W-:Y:S01]  /*2930*/  UIADD3 UR6, UPT, UPT, UR6, 0x1, URZ ;  /* 0x0000000106067890 */ /* 0x000fe2000fffe0ff */
[----:B------:R-:W-:-:S03]  /*2940*/  VIADD R8, R8, 0x1 ;  /* 0x0000000108087836 */ /* 0x000fc60000000000 */
[----:B------:R-:W-:Y:S02]  /*2950*/  UISETP.NE.AND UP0, UPT, UR6, 0x2, UPT ;  /* 0x000000020600788c */ /* 0x000fe4000bf05270 */
[----:B------:R-:W-:Y:S01]  /*2960*/  ISETP.NE.AND P0, PT, R8, 0x2, PT ;  /* 0x000000020800780c */ /* 0x000fe20003f05270 */
[----:B------:R-:W-:Y:S06]  /*2970*/  UGETNEXTWORKID.BROADCAST [UR4], [UR5] ;  /* 0x00000000040073ca */ /* 0x000fec0008000100 */
[----:B------:R-:W-:Y:S02]  /*2980*/  USEL UR4, URZ, 0x1, UP0 ;  /* 0x00000001ff047887 */ /* 0x000fe40008000000 */
[----:B------:R-:W-:-:S04]  /*2990*/  USEL UR6, UR6, URZ, UP0 ;  /* 0x000000ff06067287 */ /* 0x000fc80008000000 */
[----:B------:R-:W-:Y:S02]  /*29a0*/  LOP3.LUT R12, R12, UR4, RZ, 0x3c, !PT ;  /* 0x000000040c0c7c12 */ /* 0x000fe4000f8e3cff */
[----:B-1----:R-:W-:-:S04]  /*29b0*/  SHF.L.U32 R4, R10, 0x1f, RZ ;  /* 0x0000001f0a047819 */ /* 0x002fc800000006ff */
[----:B------:R-:W1:Y:S02]  /*29c0*/  SYNCS.PHASECHK.TRANS64.TRYWAIT P1, [R0+URZ+0x70], R4 ;  /* 0x00007004000075a7 */ /* 0x000e6400080211ff */
[----:B-1----:R-:W-:Y:S05]  /*29d0*/  @!P1 BRA `(.L_x_45) ;  /* 0x0000006800b89947 */ /* 0x002fea0003800000 */
.L_x_142:
[C---:B-1----:R-:W-:Y:S01]  /*29e0*/  LEA R4, R11.reuse, UR37, 0x4 ;  /* 0x000000250b047c11 */ /* 0x042fe2000f8e20ff */
[----:B------:R-:W-:Y:S01]  /*29f0*/  VIADD R0, R0, 0x80 ;  /* 0x0000008000007836 */ /* 0x000fe20000000000 */
[----:B------:R-:W-:Y:S01]  /*2a00*/  SEL R8, R8, RZ, P0 ;  /* 0x000000ff08087207 */ /* 0x000fe20000000000 */
[----:B------:R-:W-:-:S03]  /*2a10*/  VIADD R11, R11, 0x1 ;  /* 0x000000010b0b7836 */ /* 0x000fc60000000000 */
[----:B------:R-:W1:Y:S01]  /*2a20*/  LDS.128 R4, [R4+0x100] ;  /* 0x0001000004047984 */ /* 0x000e620000000c00 */
[----:B------:R-:W-:Y:S02]  /*2a30*/  PRMT R0, RZ, 0x654, R0 ;  /* 0x00000654ff007816 */ /* 0x000fe40000000000 */
[C---:B------:R-:W-:Y:S01]  /*2a40*/  ISETP.NE.AND P1, PT, R11.reuse, 0x2, PT ;  /* 0x000000020b00780c */ /* 0x040fe20003f25270 */
[----:B------:R-:W-:Y:S01]  /*2a50*/  @!PT LDS RZ, [RZ] ;  /* 0x00000000fffff984 */ /* 0x000fe20000000800 */
[----:B------:R-:W-:Y:S01]  /*2a60*/  @!PT LDS RZ, [RZ] ;  /* 0x00000000fffff984 */ /* 0x000fe20000000800 */
[----:B------:R-:W-:Y:S01]  /*2a70*/  @!PT LDS RZ, [RZ] ;  /* 0x00000000fffff984 */ /* 0x000fe20000000800 */
[----:B------:R-:W-:Y:S01]  /*2a80*/  @!PT LDS RZ, [RZ] ;  /* 0x00000000fffff984 */ /* 0x000fe20000000800 */
[----:B------:R2:W-:Y:S06]  /*2a90*/  MEMBAR.ALL.CTA ;  /* 0x0000000000007992 */ /* 0x0005ec0000008000 */
[----:B--2---:R-:W2:Y:S01]  /*2aa0*/  FENCE.VIEW.ASYNC.S ;  /* 0x00000000000073c6 */ /* 0x004ea20000000000 */
[----:B------:R-:W-:Y:S01]  /*2ab0*/  SEL R11, R11, RZ, P1 ;  /* 0x000000ff0b0b7207 */ /* 0x000fe20000800000 */
[----:B--2---:R2:W-:Y:S01]  /*2ac0*/  SYNCS.ARRIVE.TRANS64.RED.A1T0 RZ, [R0+URZ], RZ ;  /* 0x000000ff00ff79a7 */ /* 0x0045e200081004ff */
[----:B-1----:R-:W-:-:S02]  /*2ad0*/  LOP3.LUT P3, RZ, R6, 0x1, RZ, 0xc0, !PT ;  /* 0x0000000106ff7812 */ /* 0x002fc4000786c0ff */
[----:B------:R-:W-:-:S04]  /*2ae0*/  SEL R4, RZ, 0x1, P1 ;  /* 0x00000001ff047807 */ /* 0x000fc80000800000 */
[----:B------:R-:W-:Y:S02]  /*2af0*/  LOP3.LUT R10, R10, R4, RZ, 0x3c, !PT ;  /* 0x000000040a0a7212 */ /* 0x000fe400078e3cff */
[----:B--2---:R-:W-:-:S04]  /*2b00*/  SEL R0, RZ, 0x1, P0 ;  /* 0x00000001ff007807 */ /* 0x004fc80000000000 */
[----:B------:R-:W-:Y:S01]  /*2b10*/  LOP3.LUT R9, R9, R0, RZ, 0x3c, !PT ;  /* 0x0000000009097212 */ /* 0x000fe200078e3cff */
[----:B------:R-:W-:Y:S06]  /*2b20*/  @P3 BRA `(.L_x_46) ;  /* 0xfffffffc002c3947 */ /* 0x000fec000383ffff */
[----:B------:R-:W-:Y:S01]  /*2b30*/  ULEA UR5, UR6, UR37, 0x3 ;  /* 0x0000002506057291 */ /* 0x000fe2000f8e18ff */
[----:B------:R-:W-:-:S08]  /*2b40*/  SHF.L.U32 R2, R12, 0x1f, RZ ;  /* 0x0000001f0c027819 */ /* 0x000fd000000006ff */
[----:B------:R-:W1:Y:S02]  /*2b50*/  SYNCS.PHASECHK.TRANS64 P0, [UR5+0x80], R2 ;  /* 0x00008002ff0075a7 */ /* 0x000e640008001005 */
[----:B-1----:R-:W-:Y:S05]  /*2b60*/  @P0 BRA `(.L_x_47) ;  /* 0x0000000000080947 */ /* 0x002fea0003800000 */
[----:B------:R-:W1:Y:S02]  /*2b70*/  SYNCS.PHASECHK.TRANS64.TRYWAIT P0, [UR5+0x80], R2 ;  /* 0x00008002ff0075a7 */ /* 0x000e640008001105 */
[----:B-1----:R-:W-:Y:S05]  /*2b80*/  @!P0 BRA `(.L_x_48) ;  /* 0x0000006800608947 */ /* 0x002fea0003800000 */
.L_x_47:
[----:B------:R-:W-:-:S04]  /*2b90*/  UIADD3 UR4, UPT, UPT, UR6, 0x1, URZ ;  /* 0x0000000106047890 */ /* 0x000fc8000fffe0ff */
[----:B------:R-:W-:-:S04]  /*2ba0*/  UISETP.NE.AND UP0, UPT, UR4, 0x2, UPT ;  /* 0x000000020400788c */ /* 0x000fc8000bf05270 */
[----:B------:R-:W-:Y:S02]  /*2bb0*/  USEL UR7, URZ, 0x1, UP0 ;  /* 0x00000001ff077887 */ /* 0x000fe40008000000 */
[----:B------:R-:W-:-:S04]  /*2bc0*/  USEL UR4, UR4, URZ, UP0 ;  /* 0x000000ff04047287 */ /* 0x000fc80008000000 */
[----:B------:R-:W-:Y:S01]  /*2bd0*/  ULEA UR4, UR4, UR37, 0x3 ;  /* 0x0000002504047291 */ /* 0x000fe2000f8e18ff */
[----:B-1----:R-:W-:-:S04]  /*2be0*/  LOP3.LUT R2, R12, UR7, RZ, 0x3c, !PT ;  /* 0x000000070c027c12 */ /* 0x002fc8000f8e3cff */
[----:B------:R-:W-:-:S04]  /*2bf0*/  SHF.L.U32 R0, R2, 0x1f, RZ ;  /* 0x0000001f02007819 */ /* 0x000fc800000006ff */
[----:B------:R-:W1:Y:S02]  /*2c00*/  SYNCS.PHASECHK.TRANS64 P0, [UR4+0x80], R0 ;  /* 0x00008000ff0075a7 */ /* 0x000e640008001004 */
[----:B-1----:R-:W-:Y:S05]  /*2c10*/  @P0 EXIT ;  /* 0x000000000000094d */ /* 0x002fea0003800000 */
[----:B------:R-:W-:Y:S02]  /*2c20*/  SHF.L.U32 R2, R2, 0x1f, RZ ;  /* 0x0000001f02027819 */ /* 0x000fe400000006ff */
[----:B------:R-:W-:-:S07]  /*2c30*/  MOV R0, UR4 ;  /* 0x0000000400007c02 */ /* 0x000fce0008000f00 */
.L_x_49:
[----:B-1----:R1:W2:Y:S02]  /*2c40*/  SYNCS.PHASECHK.TRANS64.TRYWAIT P0, [R0+URZ+0x80], R2 ;  /* 0x00008002000075a7 */ /* 0x0022a400080011ff */
[----:B--2---:R-:W-:Y:S05]  /*2c50*/  @!P0 NANOSLEEP.SYNCS 0x989680 ;  /* 0x009896800000895d */ /* 0x004fea0003900000 */
[----:B------:R-:W2:Y:S02]  /*2c60*/  @!P0 SYNCS.PHASECHK.TRANS64 P0, [R0+URZ+0x80], R2 ;  /* 0x00008002000085a7 */ /* 0x000ea400080010ff */
[----:B--2---:R-:W-:Y:S05]  /*2c70*/  @P0 EXIT ;  /* 0x000000000000094d */ /* 0x004fea0003800000 */
[----:B------:R-:W-:Y:S05]  /*2c80*/  BRA `(.L_x_49) ;  /* 0xfffffffc00ec7947 */ /* 0x000fea000383ffff */
.L_x_42:
[----:B------:R-:W-:-:S09]  /*2c90*/  UISETP.NE.AND UP1, UPT, UR8, URZ, UPT ;  /* 0x000000ff0800728c */ /* 0x000fd2000bf25270 */
[----:B------:R-:W-:Y:S05]  /*2ca0*/  BRA.U UP1, `(.L_x_50) ;  /* 0x00000011013c7547 */ /* 0x000fea000b800000 */
[----:B------:R-:W-:Y:S01]  /*2cb0*/  UMOV UR4, 0x40 ;  /* 0x0000004000047882 */ /* 0x000fe20000000000 */
[----:B------:R-:W-:Y:S01]  /*2cc0*/  NOP ;  /* 0x0000000000007918 */ /* 0x000fe20000000000 */
[----:B------:R-:W-:Y:S01]  /*2cd0*/  ULEA UR4, UR37, UR4, 0x18 ;  /* 0x0000000425047291 */ /* 0x000fe2000f8ec0ff */
[----:B------:R-:W-:Y:S02]  /*2ce0*/  UMOV UR5, 0x400 ;  /* 0x0000040000057882 */ /* 0x000fe40000000000 */
[----:B------:R-:W-:-:S06]  /*2cf0*/  ULEA UR37, UR37, UR5, 0x18 ;  /* 0x0000000525257291 */ /* 0x000fcc000f8ec0ff */
[----:B------:R-:W1:Y:S02]  /*2d00*/  LDS.U8 R0, [UR4+0x1c] ;  /* 0x00001c04ff007984 */ /* 0x000e640008000000 */
[----:B-1----:R-:W-:-:S13]  /*2d10*/  ISETP.NE.AND P0, PT, R0, RZ, PT ;  /* 0x000000ff0000720c */ /* 0x002fda0003f05270 */
[----:B------:R-:W-:Y:S05]  /*2d20*/  @P0 BRA `(.L_x_51) ;  /* 0x0000000000580947 */ /* 0x000fea0003800000 */
[----:B------:R-:W-:-:S13]  /*2d30*/  ELECT P0, URZ, PT ;  /* 0x0000000000ff782f */ /* 0x000fda0003800000 */
[----:B------:R-:W-:Y:S05]  /*2d40*/  @!P0 BRA `(.L_x_52) ;  /* 0x0000000000608947 */ /* 0x000fea0003800000 */
[----:B------:R-:W-:Y:S01]  /*2d50*/  UMOV UR5, 0x10 ;  /* 0x0000001000057882 */ /* 0x000fe20000000000 */
[----:B------:R-:W-:Y:S01]  /*2d60*/  HFMA2 R0, -RZ, RZ, 0, 5.9604644775390625e-08 ;  /* 0x00000001ff007431 */ /* 0x000fe200000001ff */
[----:B------:R-:W-:-:S03]  /*2d70*/  MOV R2, 0xffff ;  /* 0x0000ffff00027802 */ /* 0x000fc60000000f00 */
[----:B------:R-:W-:Y:S04]  /*2d80*/  DEPBAR.LE SB1, 0x36 ;  /* 0x00009d800000791a */ /* 0x000fe80000000000 */
[----:B------:R-:W1:Y:S02]  /*2d90*/  UTCATOMSWS.FIND_AND_SET.ALIGN UP0, UR5, UR5 ;  /* 0x00000005000575e3 */ /* 0x000e640008000800 */
[----:B-1----:R-:W-:Y:S01]  /*2da0*/  MOV R3, UR5 ;  /* 0x0000000500037c02 */ /* 0x002fe20008000f00 */
[----:B------:R-:W-:Y:S06]  /*2db0*/  BRA.U UP0, `(.L_x_53) ;  /* 0x0000000100187547 */ /* 0x000fec000b800000 */
.L_x_54:
[----:B------:R-:W-:Y:S05]  /*2dc0*/  NANOSLEEP 0x64 ;  /* 0x000000640000795d */ /* 0x000fea0003800000 */
[----:B------:R-:W-:-:S05]  /*2dd0*/  UMOV UR5, 0x10 ;  /* 0x0000001000057882 */ /* 0x000fca0000000000 */
[----:B------:R-:W-:Y:S04]  /*2de0*/  DEPBAR.LE SB1, 0x36 ;  /* 0x00009d800000791a */ /* 0x000fe80000000000 */
[----:B------:R-:W1:Y:S02]  /*2df0*/  UTCATOMSWS.FIND_AND_SET.ALIGN UP0, UR5, UR5 ;  /* 0x00000005000575e3 */ /* 0x000e640008000800 */
[----:B-1----:R-:W-:Y:S01]  /*2e00*/  MOV R3, UR5 ;  /* 0x0000000500037c02 */ /* 0x002fe20008000f00 */
[----:B------:R-:W-:Y:S05]  /*2e10*/  BRA.U !UP0, `(.L_x_54) ;  /* 0xfffffffd08e87547 */ /* 0x000fea000b83ffff */
.L_x_53:
[-C--:B------:R-:W-:Y:S02]  /*2e20*/  SHF.L.U32 R2, R2, R3.reuse, RZ ;  /* 0x0000000302027219 */ /* 0x080fe400000006ff */
[----:B------:R-:W-:Y:S01]  /*2e30*/  SHF.L.U32 R0, R0, R3, RZ ;  /* 0x0000000300007219 */ /* 0x000fe200000006ff */
[----:B------:R-:W-:Y:S02]  /*2e40*/  IMAD.SHL.U32 R3, R3, 0x20, RZ ;  /* 0x0000002003037824 */ /* 0x000fe400078e00ff */
[----:B------:R1:W-:Y:S04]  /*2e50*/  ATOMS.OR RZ, [UR4+0x14], R2 ;  /* 0x00001402ffff798c */ /* 0x0003e8000b000004 */
[----:B------:R1:W-:Y:S04]  /*2e60*/  ATOMS.OR RZ, [UR4+0x18], R0 ;  /* 0x00001800ffff798c */ /* 0x0003e8000b000004 */
[----:B------:R1:W-:Y:S01]  /*2e70*/  STS [UR37+0x120], R3 ;  /* 0x00012003ff007988 */ /* 0x0003e20008000825 */
[----:B------:R-:W-:Y:S05]  /*2e80*/  BRA `(.L_x_52) ;  /* 0x0000000000107947 */ /* 0x000fea0003800000 */
.L_x_51:
[----:B------:R-:W-:Y:S02]  /*2e90*/  MOV R0, 0xffffffff ;  /* 0xffffffff00007802 */ /* 0x000fe40000000f00 */
[----:B------:R-:W-:-:S03]  /*2ea0*/  MOV R2, 0x2ed0 ;  /* 0x00002ed000027802 */ /* 0x000fc60000000f00 */
[----:B------:R1:W-:Y:S04]  /*2eb0*/  STS [UR37+0x120], R0 ;  /* 0x00012000ff007988 */ /* 0x0003e80008000825 */
[----:B-1-3-5:R-:W-:Y:S05]  /*2ec0*/  CALL.REL.NOINC `($__internal_1_$__cuda_sm10x_tcgen05_guardrail_trap_phase_invalid_during_alloc) ;  /* 0x0000006c00a87944 */ /* 0x02afea0003c00000 */
.L_x_52:
[----:B------:R-:W-:Y:S05]  /*2ed0*/  WARPSYNC.ALL ;  /* 0x0000000000007948 */ /* 0x000fea0003800000 */
[----:B------:R-:W2:Y:S01]  /*2ee0*/  S2UR UR5, SR_CgaCtaId ;  /* 0x00000000000579c3 */ /* 0x000ea20000008800 */
[----:B------:R-:W-:Y:S01]  /*2ef0*/  UMOV UR4, 0x400 ;  /* 0x0000040000047882 */ /* 0x000fe20000000000 */
[----:B------:R-:W-:-:S06]  /*2f00*/  NOP ;  /* 0x0000000000007918 */ /* 0x000fcc0000000000 */
[----:B------:R-:W-:Y:S06]  /*2f10*/  BAR.ARV 0x6, 0xa0 ;  /* 0x0182800000007b1d */ /* 0x000fec0000002000 */
[----:B------:R-:W4:Y:S01]  /*2f20*/  LDCU UR7, c[0x0][0x38c] ;  /* 0x00007180ff0777ac */ /* 0x000f220008000800 */
[----:B------:R-:W-:Y:S01]  /*2f30*/  IMAD.MOV.U32 R11, RZ, RZ, 0x1 ;  /* 0x00000001ff0b7424 */ /* 0x000fe200078e00ff */
[----:B------:R-:W-:Y:S01]  /*2f40*/  CS2R R8, SRZ ;  /* 0x0000000000087805 */ /* 0x000fe2000001ff00 */
[----:B------:R-:W-:Y:S01]  /*2f50*/  IMAD.MOV.U32 R10, RZ, RZ, RZ ;  /* 0x000000ffff0a7224 */ /* 0x000fe200078e00ff */
[----:B------:R-:W3:Y:S01]  /*2f60*/  LDCU UR6, c[0x0][0x38c] ;  /* 0x00007180ff0677ac */ /* 0x000ee20008000800 */
[----:B------:R-:W-:Y:S01]  /*2f70*/  UMOV UR15, URZ ;  /* 0x000000ff000f7c82 */ /* 0x000fe20008000000 */
[----:B------:R-:W-:Y:S01]  /*2f80*/  UMOV UR14, URZ ;  /* 0x000000ff000e7c82 */ /* 0x000fe20008000000 */
[----:B--2---:R-:W-:Y:S01]  /*2f90*/  ULEA UR5, UR5, UR4, 0x18 ;  /* 0x0000000405057291 */ /* 0x004fe2000f8ec0ff */
[----:B------:R-:W-:Y:S01]  /*2fa0*/  UMOV UR32, 0x0 ;  /* 0x0000000000207882 */ /* 0x000fe20000000000 */
[----:B------:R-:W-:-:S02]  /*2fb0*/  UMOV UR33, 0x4410010 ;  /* 0x0441001000217882 */ /* 0x000fc40000000000 */
[----:B------:R-:W-:Y:S02]  /*2fc0*/  UIADD3 UR9, UPT, UPT, UR5, 0x8800, URZ ;  /* 0x0000880005097890 */ /* 0x000fe4000fffe0ff */
[----:B------:R-:W-:Y:S02]  /*2fd0*/  UIADD3 UR10, UPT, UPT, UR5, 0x10800, URZ ;  /* 0x00010800050a7890 */ /* 0x000fe4000fffe0ff */
[----:B----4-:R-:W-:Y:S01]  /*2fe0*/  UIADD3 UR7, UPT, UPT, UR7, 0x7f, URZ ;  /* 0x0000007f07077890 */ /* 0x010fe2000fffe0ff */
[----:B-1----:R-:W1:Y:S01]  /*2ff0*/  LDS R0, [UR5+0x120] ;  /* 0x00012005ff007984 */ /* 0x002e620008000800 */
[----:B------:R-:W-:Y:S02]  /*3000*/  USHF.R.U32.HI UR9, URZ, 0x4, UR9 ;  /* 0x00000004ff097899 */ /* 0x000fe40008011609 */
[----:B------:R-:W-:Y:S02]  /*3010*/  USHF.R.S32.HI UR4, URZ, 0x1f, UR7 ;  /* 0x0000001fff047899 */ /* 0x000fe40008011407 */
[----:B------:R-:W-:-:S02]  /*3020*/  USHF.R.U32.HI UR10, URZ, 0x4, UR10 ;  /* 0x00000004ff0a7899 */ /* 0x000fc4000801160a */
[----:B------:R-:W-:Y:S02]  /*3030*/  ULEA.HI UR4, UR4, UR7, URZ, 0x7 ;  /* 0x0000000704047291 */ /* 0x000fe4000f8f38ff */
[----:B------:R-:W-:Y:S02]  /*3040*/  ULOP3.LUT UR9, UR9, 0x3fff, URZ, 0xc0, !UPT ;  /* 0x00003fff09097892 */ /* 0x000fe4000f8ec0ff */
[----:B------:R-:W-:Y:S02]  /*3050*/  USHF.R.S32.HI UR4, URZ, 0x7, UR4 ;  /* 0x00000007ff047899 */ /* 0x000fe40008011404 */
[----:B------:R-:W-:Y:S02]  /*3060*/  ULOP3.LUT UR10, UR10, 0x3fff, URZ, 0xc0, !UPT ;  /* 0x00003fff0a0a7892 */ /* 0x000fe4000f8ec0ff */
[----:B------:R-:W-:Y:S01]  /*3070*/  UISETP.LT.AND UP0, UPT, UR4, 0x1, UPT ;  /* 0x000000010400788c */ /* 0x000fe2000bf01270 */
[----:B------:R-:W-:Y:S01]  /*3080*/  UMOV UR30, 0x0 ;  /* 0x00000000001e7882 */ /* 0x000fe20000000000 */
[----:B------:R-:W-:-:S02]  /*3090*/  UMOV UR31, 0x4410010 ;  /* 0x04410010001f7882 */ /* 0x000fc40000000000 */
[----:B------:R-:W-:Y:S01]  /*30a0*/  USEL UR8, UR4, 0x1, !UP0 ;  /* 0x0000000104087887 */ /* 0x000fe2000c000000 */
[----:B------:R-:W-:Y:S01]  /*30b0*/  UMOV UR28, 0x0 ;  /* 0x00000000001c7882 */ /* 0x000fe20000000000 */
[----:B------:R-:W-:Y:S01]  /*30c0*/  UMOV UR29, 0x4410010 ;  /* 0x04410010001d7882 */ /* 0x000fe20000000000 */
[----:B------:R-:W-:Y:S01]  /*30d0*/  UMOV UR26, 0x0 ;  /* 0x00000000001a7882 */ /* 0x000fe20000000000 */
[----:B------:R-:W-:Y:S01]  /*30e0*/  UMOV UR27, 0x4410010 ;  /* 0x04410010001b7882 */ /* 0x000fe20000000000 */
[----:B------:R-:W-:Y:S01]  /*30f0*/  UMOV UR24, 0x0 ;  /* 0x0000000000187882 */ /* 0x000fe20000000000 */
[----:B------:R-:W-:Y:S01]  /*3100*/  UMOV UR25, 0x4410010 ;  /* 0x0441001000197882 */ /* 0x000fe20000000000 */
[----:B------:R-:W-:Y:S01]  /*3110*/  UMOV UR22, 0x0 ;  /* 0x0000000000167882 */ /* 0x000fe20000000000 */
[----:B------:R-:W-:Y:S01]  /*3120*/  UMOV UR23, 0x4410010 ;  /* 0x0441001000177882 */ /* 0x000fe20000000000 */
[----:B------:R-:W-:Y:S02]  /*3130*/  ULOP3.LUT UR9, UR9, 0x10000, URZ, 0xfc, !UPT ;  /* 0x0001000009097892 */ /* 0x000fe4000f8efcff */
[----:B------:R-:W-:-:S02]  /*3140*/  ULOP3.LUT UR10, UR10, 0x4000000, URZ, 0xfc, !UPT ;  /* 0x040000000a0a7892 */ /* 0x000fc4000f8efcff */
[----:B------:R-:W-:Y:S02]  /*3150*/  UIADD3 UR8, UPT, UPT, -UR8, URZ, URZ ;  /* 0x000000ff08087290 */ /* 0x000fe4000fffe1ff */
[----:B---3--:R-:W-:Y:S01]  /*3160*/  UISETP.GE.AND UP3, UPT, UR6, 0x1, UPT ;  /* 0x000000010600788c */ /* 0x008fe2000bf66270 */
[----:B------:R-:W-:Y:S01]  /*3170*/  UMOV UR20, 0x0 ;  /* 0x0000000000147882 */ /* 0x000fe20000000000 */
[----:B------:R-:W-:Y:S01]  /*3180*/  UMOV UR21, 0x4410010 ;  /* 0x0441001000157882 */ /* 0x000fe20000000000 */
[----:B------:R-:W-:Y:S01]  /*3190*/  UMOV UR18, 0x0 ;  /* 0x0000000000127882 */ /* 0x000fe20000000000 */
[----:B-1----:R-:W-:Y:S01]  /*31a0*/  R2UR UR16, R0 ;  /* 0x00000000001072ca */ /* 0x002fe200000e0000 */
[----:B------:R-:W-:-:S14]  /*31b0*/  UMOV UR19, 0x4410010 ;  /* 0x0441001000137882 */ /* 0x000fdc0000000000 */
.L_x_61:
[----:B------:R-:W-:Y:S02]  /*31c0*/  LEA R0, R10, UR5, 0x3 ;  /* 0x000000050a007c11 */ /* 0x000fe4000f8e18ff */
[----:B------:R-:W-:Y:S02]  /*31d0*/  SHF.L.U32 R2, R9, 0x1f, RZ ;  /* 0x0000001f09027819 */ /* 0x000fe400000006ff */
[----:B------:R-:W-:Y:S01]  /*31e0*/  PLOP3.LUT P0, PT, PT, PT, UP3, 0x80, 0x8 ;  /* 0x000000000008781c */ /* 0x000fe20003f0f038 */
[----:B------:R-:W-:Y:S01]  /*31f0*/  VIADD R3, R0, 0x80 ;  /* 0x0000008000037836 */ /* 0x000fe20000000000 */
[----:B-1----:R-:W1:Y:S02]  /*3200*/  SYNCS.PHASECHK.TRANS64.TRYWAIT P1, [R0+URZ+0x70], R2 ;  /* 0x00007002000075a7 */ /* 0x002e6400080211ff */
[----:B-1-3--:R-:W-:Y:S09]  /*3210*/  @!P1 BRA `(.L_x_55) ;  /* 0x0000006000d49947 */ /* 0x00aff20003800000 */
.L_x_144:
[----:B------:R-:W-:Y:S01]  /*3220*/  LEA R4, R10, UR5, 0x4 ;  /* 0x000000050a047c11 */ /* 0x000fe2000f8e20ff */
[----:B------:R-:W-:Y:S01]  /*3230*/  @UP3 ULEA UR7, UR14, UR5, 0x3 ;  /* 0x000000050e073291 */ /* 0x000fe2000f8e18ff */
[----:B------:R-:W-:Y:S01]  /*3240*/  PLOP3.LUT P2, PT, PT, PT, PT, 0x80, 0x8 ;  /* 0x000000000008781c */ /* 0x000fe20003f4f070 */
[----:B------:R-:W-:Y:S01]  /*3250*/  ULEA UR6, UR15, UR5, 0x3 ;  /* 0x000000050f067291 */ /* 0x000fe2000f8e18ff */
[----:B------:R-:W-:Y:S01]  /*3260*/  PRMT R3, RZ, 0x654, R3 ;  /* 0x00000654ff037816 */ /* 0x000fe20000000003 */
[----:B------:R-:W-:Y:S01]  /*3270*/  ULEA.HI UR11, UR15, UR15, URZ, 0x1 ;  /* 0x0000000f0f0b7291 */ /* 0x000fe2000f8f08ff */
[----:B------:R-:W2:Y:S01]  /*3280*/  LDS.128 R4, [R4+0x100] ;  /* 0x0001000004047984 */ /* 0x000ea20000000c00 */
[----:B-1----:R-:W-:Y:S02]  /*3290*/  @P0 SHF.L.U32 R2, R8, 0x1f, RZ ;  /* 0x0000001f08020819 */ /* 0x002fe400000006ff */
[----:B------:R-:W-:Y:S01]  /*32a0*/  SHF.L.U32 R0, R11, 0x1f, RZ ;  /* 0x0000001f0b007819 */ /* 0x000fe200000006ff */
[----:B------:R-:W-:Y:S01]  /*32b0*/  @!PT LDS RZ, [RZ] ;  /* 0x00000000fffff984 */ /* 0x000fe20000000800 */
[----:B------:R-:W-:Y:S01]  /*32c0*/  @!PT LDS RZ, [RZ] ;  /* 0x00000000fffff984 */ /* 0x000fe20000000800 */
[----:B------:R-:W-:Y:S01]  /*32d0*/  @!PT LDS RZ, [RZ] ;  /* 0x00000000fffff984 */ /* 0x000fe20000000800 */
[----:B------:R-:W-:Y:S01]  /*32e0*/  @!PT LDS RZ, [RZ] ;  /* 0x00000000fffff984 */ /* 0x000fe20000000800 */
[----:B------:R1:W-:Y:S06]  /*32f0*/  MEMBAR.ALL.CTA ;  /* 0x0000000000007992 */ /* 0x0003ec0000008000 */
[----:B-1----:R-:W1:Y:S02]  /*3300*/  FENCE.VIEW.ASYNC.S ;  /* 0x00000000000073c6 */ /* 0x002e640000000000 */
[----:B-1----:R1:W-:Y:S01]  /*3310*/  SYNCS.ARRIVE.TRANS64.RED.A1T0 RZ, [R3+URZ], RZ ;  /* 0x000000ff03ff79a7 */ /* 0x0023e200081004ff */
[----:B------:R1:W3:Y:S01]  /*3320*/  @P0 SYNCS.PHASECHK.TRANS64.TRYWAIT P2, [UR7], R2 ;  /* 0x00000002ff0005a7 */ /* 0x0002e20008041107 */
[----:B------:R-:W-:-:S02]  /*3330*/  USHF.L.U32 UR7, UR11, 0x7, URZ ;  /* 0x000000070b077899 */ /* 0x000fc400080006ff */
[----:B------:R-:W-:Y:S01]  /*3340*/  ULOP3.LUT UR11, UR11, 0xffe, URZ, 0xc0, !UPT ;  /* 0x00000ffe0b0b7892 */ /* 0x000fe2000f8ec0ff */
[----:B--2---:R-:W-:Y:S01]  /*3350*/  LOP3.LUT P1, RZ, R6, 0x1, RZ, 0xc0, !PT ;  /* 0x0000000106ff7812 */ /* 0x004fe2000782c0ff */
[----:B------:R-:W-:Y:S02]  /*3360*/  ULOP3.LUT UR7, UR7, 0xffffff00, URZ, 0xc0, !UPT ;  /* 0xffffff0007077892 */ /* 0x000fe4000f8ec0ff */
[----:B------:R-:W-:Y:S02]  /*3370*/  UIADD3 UR11, UPT, UPT, -UR11, UR15, URZ ;  /* 0x0000000f0b0b7290 */ /* 0x000fe4000fffe1ff */
[----:B------:R-:W-:-:S04]  /*3380*/  UIADD3 UR7, UPT, UPT, UR16, UR7, URZ ;  /* 0x0000000710077290 */ /* 0x000fc8000fffe0ff */
[----:B------:R-:W-:Y:S01]  /*3390*/  ULEA UR7, UR11, UR7, 0x14 ;  /* 0x000000070b077291 */ /* 0x000fe2000f8ea0ff */
[----:B------:R-:W2:Y:S02]  /*33a0*/  SYNCS.PHASECHK.TRANS64.TRYWAIT P0, [UR6+0xb0], R0 ;  /* 0x0000b000ff0075a7 */ /* 0x000ea40008001106 */
[----:B-123--:R-:W-:Y:S09]  /*33b0*/  @!P0 BRA `(.L_x_56) ;  /* 0x0000006000808947 */ /* 0x00eff20003800000 */
.L_x_146:
[----:B------:R-:W-:Y:S01]  /*33c0*/  IADD3 R10, PT, PT, R10, 0x1, RZ ;  /* 0x000000010a0a7810 */ /* 0x000fe20007ffe0ff */
[----:B------:R-:W-:Y:S06]  /*33d0*/  BRA.U !UP3, `(.L_x_57) ;  /* 0x000000050b107547 */ /* 0x000fec000b800000 */
[----:B------:R-:W-:Y:S01]  /*33e0*/  UPLOP3.LUT UP4, UPT, UPT, UPT, UPT, 0x40, 0x4 ;  /* 0x000000000004789c */ /* 0x000fe20003f8e870 */
[----:B------:R-:W-:Y:S01]  /*33f0*/  UMOV UR13, UR8 ;  /* 0x00000008000d7c82 */ /* 0x000fe20008000000 */
[----:B------:R-:W-:Y:S01]  /*3400*/  UMOV UR12, UR4 ;  /* 0x00000004000c7c82 */ /* 0x000fe20008000000 */
[----:B------:R-:W-:-:S08]  /*3410*/  UMOV UR17, UR14 ;  /* 0x0000000e00117c82 */ /* 0x000fd00008000000 */
.L_x_60:
[----:B------:R-:W-:Y:S02]  /*3420*/  UIADD3 UR13, UPT, UPT, UR13, 0x1, URZ ;  /* 0x000000010d0d7890 */ /* 0x000fe4000fffe0ff */
[----:B--2---:R-:W-:Y:S02]  /*3430*/  ULEA UR11, UR17, UR5, 0x3 ;  /* 0x00000005110b7291 */ /* 0x004fe4000f8e18ff */
[----:B------:R-:W-:Y:S01]  /*3440*/  UISETP.NE.AND UP0, UPT, UR13, URZ, UPT ;  /* 0x000000ff0d00728c */ /* 0x000fe2000bf05270 */
[----:B---3--:R-:W-:Y:S10]  /*3450*/  @P2 BRA `(.L_x_58) ;  /* 0x00000000000c2947 */ /* 0x008ff40003800000 */
[----:B-1----:R-:W-:Y:S04]  /*3460*/  SHF.L.U32 R2, R8, 0x1f, RZ ;  /* 0x0000001f08027819 */ /* 0x002fe800000006ff */
[----:B------:R-:W1:Y:S02]  /*3470*/  SYNCS.PHASECHK.TRANS64.TRYWAIT P0, [UR11], R2 ;  /* 0x00000002ff0075a7 */ /* 0x000e64000800110b */
[----:B-1----:R-:W-:Y:S05]  /*3480*/  @!P0 BRA `(.L_x_59) ;  /* 0x0000006000648947 */ /* 0x002fea0003800000 */
.L_x_58:
[----:B------:R-:W-:Y:S01]  /*3490*/  UISETP.NE.AND UP1, UPT, UR12, 0x1, UPT ;  /* 0x000000010c00788c */ /* 0x000fe2000bf25270 */
[----:B------:R-:W-:Y:S01]  /*34a0*/  PLOP3.LUT P2, PT, PT, PT, PT, 0x80, 0x8 ;  /* 0x000000000008781c */ /* 0x000fe20003f4f070 */
[----:B------:R-:W-:Y:S02]  /*34b0*/  UIADD3 UR14, UPT, UPT, UR17, 0x1, URZ ;  /* 0x00000001110e7890 */ /* 0x000fe4000fffe0ff */
[----:B------:R-:W-:Y:S02]  /*34c0*/  ULEA UR64, UR17, UR10, 0xc ;  /* 0x0000000a11407291 */ /* 0x000fe4000f8e60ff */
[----:B------:R-:W-:Y:S01]  /*34d0*/  UISETP.NE.AND UP2, UPT, UR14, 0x2, UPT ;  /* 0x000000020e00788c */ /* 0x000fe2000bf45270 */
[----:B------:R-:W-:Y:S01]  /*34e0*/  PLOP3.LUT P0, PT, PT, PT, UP1, 0x80, 0x8 ;  /* 0x000000000008781c */ /* 0x000fe20003f0f018 */
[----:B------:R-:W-:Y:S02]  /*34f0*/  ULEA UR62, UR17, UR9, 0xa ;  /* 0x00000009113e7291 */ /* 0x000fe4000f8e50ff */
[----:B------:R-:W-:Y:S02]  /*3500*/  USEL UR35, URZ, 0x1, UP2 ;  /* 0x00000001ff237887 */ /* 0x000fe40009000000 */
[----:B------:R-:W-:Y:S02]  /*3510*/  USEL UR14, UR14, URZ, UP2 ;  /* 0x000000ff0e0e7287 */ /* 0x000fe40009000000 */
[----:B------:R-:W-:Y:S02]  /*3520*/  UIADD3 UR60, UPT, UPT, UR64, 0x80, URZ ;  /* 0x00000080403c7890 */ /* 0x000fe4000fffe0ff */
[----:B------:R-:W-:Y:S01]  /*3530*/  @UP1 ULEA UR34, UR14, UR5, 0x3 ;  /* 0x000000050e221291 */ /* 0x000fe2000f8e18ff */
[----:B------:R-:W-:Y:S01]  /*3540*/  LOP3.LUT R8, R8, UR35, RZ, 0x3c, !PT ;  /* 0x0000002308087c12 */ /* 0x000fe2000f8e3cff */
[----:B------:R-:W-:Y:S02]  /*3550*/  UIADD3 UR58, UPT, UPT, UR62, 0x2, URZ ;  /* 0x000000023e3a7890 */ /* 0x000fe4000fffe0ff */
[----:B------:R-:W-:Y:S01]  /*3560*/  UIADD3 UR56, UPT, UPT, UR64, 0x100, URZ ;  /* 0x0000010040387890 */ /* 0x000fe2000fffe0ff */
[----:B-1----:R-:W-:Y:S01]  /*3570*/  @P0 SHF.L.U32 R0, R8, 0x1f, RZ ;  /* 0x0000001f08000819 */ /* 0x002fe200000006ff */
[----:B------:R-:W-:Y:S02]  /*3580*/  UIADD3 UR54, UPT, UPT, UR62, 0x4, URZ ;  /* 0x000000043e367890 */ /* 0x000fe4000fffe0ff */
[----:B------:R-:W-:Y:S01]  /*3590*/  UIADD3 UR52, UPT, UPT, UR64, 0x180, URZ ;  /* 0x0000018040347890 */ /* 0x000fe2000fffe0ff */
[----:B------:R2:W3:Y:S01]  /*35a0*/  @P0 SYNCS.PHASECHK.TRANS64.TRYWAIT P2, [UR34], R0 ;  /* 0x00000000ff0005a7 */ /* 0x0004e20008041122 */
[----:B------:R-:W-:Y:S02]  /*35b0*/  UIADD3 UR50, UPT, UPT, UR62, 0x6, URZ ;  /* 0x000000063e327890 */ /* 0x000fe4000fffe0ff */
        /* <DEDUP_REMOVED lines=9> */
[----:B------:R-:W-:Y:S01]  /*3650*/  UIADD3 UR12, UPT, UPT, UR12, -0x1, URZ ;  /* 0xffffffff0c0c7890 */ /* 0x000fe2000fffe0ff */
[----:B------:R-:W-:Y:S01]  /*3660*/  UMOV UR65, 0x40004040 ;  /* 0x4000404000417882 */ /* 0x000fe20000000000 */
[----:B------:R-:W-:Y:S01]  /*3670*/  UMOV UR63, 0x40004040 ;  /* 0x40004040003f7882 */ /* 0x000fe20000000000 */
[----:B------:R-:W-:Y:S01]  /*3680*/  UMOV UR61, 0x40004040 ;  /* 0x40004040003d7882 */ /* 0x000fe20000000000 */
[----:B------:R2:W-:Y:S01]  /*3690*/  UTCHMMA gdesc[UR62], gdesc[UR64], tmem[UR7], tmem[UR32], idesc[UR33], UP4 ;  /* 0x00ff20403e0075ea */ /* 0x0005e2000a000007 */
[----:B------:R-:W-:Y:S01]  /*36a0*/  UPLOP3.LUT UP4, UPT, UPT, UPT, UPT, 0x80, 0x8 ;  /* 0x000000000008789c */ /* 0x000fe20003f8f070 */
[----:B------:R-:W-:Y:S01]  /*36b0*/  UMOV UR59, 0x40004040 ;  /* 0x40004040003b7882 */ /* 0x000fe20000000000 */
[----:B------:R-:W-:Y:S01]  /*36c0*/  UMOV UR57, 0x40004040 ;  /* 0x4000404000397882 */ /* 0x000fe20000000000 */
[----:B------:R2:W-:Y:S01]  /*36d0*/  UTCHMMA gdesc[UR58], gdesc[UR60], tmem[UR7], tmem[UR30], idesc[UR31], UPT ;  /* 0x00ff1e3c3a0075ea */ /* 0x0005e2000b800007 */
        /* <DEDUP_REMOVED lines=14> */
[----:B------:R-:W-:Y:S01]  /*37c0*/  UMOV UR35, 0x40004040 ;  /* 0x4000404000237882 */ /* 0x000fe20000000000 */
[----:B------:R2:W-:Y:S01]  /*37d0*/  UTCHMMA gdesc[UR38], gdesc[UR40], tmem[UR7], tmem[UR20], idesc[UR21], UPT ;  /* 0x00ff1428260075ea */ /* 0x0005e2000b800007 */
[----:B------:R2:W-:Y:S01]  /*37e0*/  UTCHMMA gdesc[UR34], gdesc[UR36], tmem[UR7], tmem[UR18], idesc[UR19], UPT ;  /* 0x00ff1224220075ea */ /* 0x0005e2000b800007 */
[----:B------:R2:W-:Y:S01]  /*37f0*/  UTCBAR [UR11], URZ ;  /* 0x000000ff0b0073e9 */ /* 0x0005e200080000ff */
[----:B------:R-:W-:Y:S01]  /*3800*/  UMOV UR17, UR14 ;  /* 0x0000000e00117c82 */ /* 0x000fe20008000000 */
[----:B------:R-:W-:Y:S05]  /*3810*/  BRA.U UP0, `(.L_x_60) ;  /* 0xfffffffd00007547 */ /* 0x000fea000b83ffff */
.L_x_57:
[----:B------:R-:W-:Y:S01]  /*3820*/  UIADD3 UR15, UPT, UPT, UR15, 0x1, URZ ;  /* 0x000000010f0f7890 */ /* 0x000fe2000fffe0ff */
[C---:B------:R-:W-:Y:S01]  /*3830*/  ISETP.NE.AND P0, PT, R10.reuse, 0x2, PT ;  /* 0x000000020a00780c */ /* 0x040fe20003f05270 */
[----:B--2---:R-:W-:Y:S02]  /*3840*/  UIADD3 UR7, UPT, UPT, UR6, 0x90, URZ ;  /* 0x0000009006077890 */ /* 0x004fe4000fffe0ff */
[----:B------:R-:W-:Y:S01]  /*3850*/  UISETP.NE.AND UP0, UPT, UR15, 0x4, UPT ;  /* 0x000000040f00788c */ /* 0x000fe2000bf05270 */
[----:B-1----:R-:W-:Y:S02]  /*3860*/  SEL R0, RZ, 0x1, P0 ;  /* 0x00000001ff007807 */ /* 0x002fe40000000000 */
[----:B------:R-:W-:Y:S01]  /*3870*/  SEL R10, R10, RZ, P0 ;  /* 0x000000ff0a0a7207 */ /* 0x000fe20000000000 */
[----:B------:R-:W-:Y:S01]  /*3880*/  USEL UR6, URZ, 0x1, UP0 ;  /* 0x00000001ff067887 */ /* 0x000fe20008000000 */
[----:B------:R-:W-:Y:S01]  /*3890*/  LOP3.LUT R9, R9, R0, RZ, 0x3c, !PT ;  /* 0x0000000009097212 */ /* 0x000fe200078e3cff */
[----:B------:R-:W-:Y:S01]  /*38a0*/  USEL UR15, UR15, URZ, UP0 ;  /* 0x000000ff0f0f7287 */ /* 0x000fe20008000000 */
[----:B------:R1:W-:Y:S03]  /*38b0*/  UTCBAR [UR7], URZ ;  /* 0x000000ff070073e9 */ /* 0x0003e600080000ff */
[----:B------:R-:W-:Y:S01]  /*38c0*/  LOP3.LUT R11, R11, UR6, RZ, 0x3c, !PT ;  /* 0x000000060b0b7c12 */ /* 0x000fe2000f8e3cff */
[----:B------:R-:W-:Y:S07]  /*38d0*/  @P1 BRA `(.L_x_61) ;  /* 0xfffffff800381947 */ /* 0x000fee000383ffff */
[----:B------:R-:W2:Y:S01]  /*38e0*/  S2UR UR4, SR_CgaCtaId ;  /* 0x00000000000479c3 */ /* 0x000ea20000008800 */
[----:B------:R-:W-:Y:S01]  /*38f0*/  ELECT P0, URZ, PT ;  /* 0x0000000000ff782f */ /* 0x000fe20003800000 */
[----:B------:R-:W-:Y:S01]  /*3900*/  IMAD.MOV.U32 R0, RZ, RZ, 0x1 ;  /* 0x00000001ff007424 */ /* 0x000fe200078e00ff */
[----:B------:R-:W-:Y:S01]  /*3910*/  UIADD3 UR5, UPT, UPT, UR5, 0xb0, URZ ;  /* 0x000000b005057890 */ /* 0x000fe2000fffe0ff */
[----:B------:R-:W-:Y:S01]  /*3920*/  SHF.L.U32 R2, R11, 0x1f, RZ ;  /* 0x0000001f0b027819 */ /* 0x000fe200000006ff */
[----:B------:R-:W-:-:S03]  /*3930*/  UMOV UR6, 0x40 ;  /* 0x0000004000067882 */ /* 0x000fc60000000000 */
[----:B------:R-:W-:Y:S01]  /*3940*/  UVIRTCOUNT.DEALLOC.SMPOOL 0x80 ;  /* 0x000000800000784c */ /* 0x000fe20000000000 */
[----:B--2---:R-:W-:Y:S02]  /*3950*/  ULEA UR4, UR4, UR6, 0x18 ;  /* 0x0000000604047291 */ /* 0x004fe4000f8ec0ff */
[----:B------:R-:W-:-:S07]  /*3960*/  ULEA UR6, UR15, UR5, 0x3 ;  /* 0x000000050f067291 */ /* 0x000fce000f8e18ff */
[----:B------:R2:W-:Y:S02]  /*3970*/  @P0 STS.U8 [UR4+0x1c], R0 ;  /* 0x00001c00ff000988 */ /* 0x0005e40008000004 */
[----:B------:R-:W4:Y:S02]  /*3980*/  SYNCS.PHASECHK.TRANS64.TRYWAIT P0, [UR6], R2 ;  /* 0x00000002ff0075a7 */ /* 0x000f240008001106 */
[----:B--2-4-:R-:W-:Y:S05]  /*3990*/  @!P0 BRA `(.L_x_62) ;  /* 0x0000005c00388947 */ /* 0x014fea0003800000 */
.L_x_149:
[----:B-1----:R-:W-:-:S04]  /*39a0*/  UIADD3 UR7, UPT, UPT, UR15, 0x1, URZ ;  /* 0x000000010f077890 */ /* 0x002fc8000fffe0ff */
[----:B------:R-:W-:-:S04]  /*39b0*/  UISETP.NE.AND UP0, UPT, UR7, 0x4, UPT ;  /* 0x000000040700788c */ /* 0x000fc8000bf05270 */
[----:B------:R-:W-:Y:S02]  /*39c0*/  USEL UR8, URZ, 0x1, UP0 ;  /* 0x00000001ff087887 */ /* 0x000fe40008000000 */
[----:B------:R-:W-:-:S04]  /*39d0*/  USEL UR7, UR7, URZ, UP0 ;  /* 0x000000ff07077287 */ /* 0x000fc80008000000 */
[----:B------:R-:W-:Y:S01]  /*39e0*/  ULEA UR6, UR7, UR5, 0x3 ;  /* 0x0000000507067291 */ /* 0x000fe2000f8e18ff */
[----:B--2---:R-:W-:-:S04]  /*39f0*/  LOP3.LUT R2, R11, UR8, RZ, 0x3c, !PT ;  /* 0x000000080b027c12 */ /* 0x004fc8000f8e3cff */
[----:B------:R-:W-:-:S04]  /*3a00*/  SHF.L.U32 R3, R2, 0x1f, RZ ;  /* 0x0000001f02037819 */ /* 0x000fc800000006ff */
[----:B------:R-:W1:Y:S02]  /*3a10*/  SYNCS.PHASECHK.TRANS64.TRYWAIT P0, [UR6], R3 ;  /* 0x00000003ff0075a7 */ /* 0x000e640008001106 */
[----:B-1----:R-:W-:Y:S05]  /*3a20*/  @!P0 BRA `(.L_x_63) ;  /* 0x0000005c002c8947 */ /* 0x002fea0003800000 */
.L_x_151:
[----:B------:R-:W-:-:S04]  /*3a30*/  UIADD3 UR7, UPT, UPT, UR7, 0x1, URZ ;  /* 0x0000000107077890 */ /* 0x000fc8000fffe0ff */
[----:B------:R-:W-:-:S04]  /*3a40*/  UISETP.NE.AND UP0, UPT, UR7, 0x4, UPT ;  /* 0x000000040700788c */ /* 0x000fc8000bf05270 */
[----:B------:R-:W-:Y:S02]  /*3a50*/  USEL UR8, URZ, 0x1, UP0 ;  /* 0x00000001ff087887 */ /* 0x000fe40008000000 */
[----:B------:R-:W-:-:S04]  /*3a60*/  USEL UR7, UR7, URZ, UP0 ;  /* 0x000000ff07077287 */ /* 0x000fc80008000000 */
[----:B------:R-:W-:Y:S01]  /*3a70*/  ULEA UR6, UR7, UR5, 0x3 ;  /* 0x0000000507067291 */ /* 0x000fe2000f8e18ff */
[----:B------:R-:W-:-:S04]  /*3a80*/  LOP3.LUT R2, R2, UR8, RZ, 0x3c, !PT ;  /* 0x0000000802027c12 */ /* 0x000fc8000f8e3cff */
[----:B-1----:R-:W-:-:S04]  /*3a90*/  SHF.L.U32 R3, R2, 0x1f, RZ ;  /* 0x0000001f02037819 */ /* 0x002fc800000006ff */
[----:B------:R-:W1:Y:S02]  /*3aa0*/  SYNCS.PHASECHK.TRANS64.TRYWAIT P0, [UR6], R3 ;  /* 0x00000003ff0075a7 */ /* 0x000e640008001106 */
[----:B-1----:R-:W-:Y:S05]  /*3ab0*/  @!P0 BRA `(.L_x_64) ;  /* 0x0000005c00208947 */ /* 0x002fea0003800000 */
.L_x_153:
[----:B------:R-:W-:-:S04]  /*3ac0*/  UIADD3 UR7, UPT, UPT, UR7, 0x1, URZ ;  /* 0x0000000107077890 */ /* 0x000fc8000fffe0ff */
[----:B------:R-:W-:-:S04]  /*3ad0*/  UISETP.NE.AND UP0, UPT, UR7, 0x4, UPT ;  /* 0x000000040700788c */ /* 0x000fc8000bf05270 */
[----:B------:R-:W-:Y:S02]  /*3ae0*/  USEL UR6, URZ, 0x1, UP0 ;  /* 0x00000001ff067887 */ /* 0x000fe40008000000 */
[----:B------:R-:W-:-:S04]  /*3af0*/  USEL UR7, UR7, URZ, UP0 ;  /* 0x000000ff07077287 */ /* 0x000fc80008000000 */
[----:B------:R-:W-:Y:S01]  /*3b00*/  ULEA UR7, UR7, UR5, 0x3 ;  /* 0x0000000507077291 */ /* 0x000fe2000f8e18ff */
[----:B------:R-:W-:-:S04]  /*3b10*/  LOP3.LUT R2, R2, UR6, RZ, 0x3c, !PT ;  /* 0x0000000602027c12 */ /* 0x000fc8000f8e3cff */
[----:B------:R-:W-:-:S04]  /*3b20*/  SHF.L.U32 R2, R2, 0x1f, RZ ;  /* 0x0000001f02027819 */ /* 0x000fc800000006ff */
[----:B------:R-:W2:Y:S02]  /*3b30*/  SYNCS.PHASECHK.TRANS64.TRYWAIT P0, [UR7], R2 ;  /* 0x00000002ff0075a7 */ /* 0x000ea40008001107 */
[----:B--2---:R-:W-:Y:S05]  /*3b40*/  @!P0 BRA `(.L_x_65) ;  /* 0x0000005c00148947 */ /* 0x004fea0003800000 */
.L_x_155:
[----:B------:R-:W-:Y:S01]  /*3b50*/  NOP ;  /* 0x0000000000007918 */ /* 0x000fe20000000000 */
[----:B-1----:R-:W1:Y:S01]  /*3b60*/  LDS R0, [UR4+0x14] ;  /* 0x00001404ff007984 */ /* 0x002e620008000800 */
[----:B------:R-:W-:Y:S01]  /*3b70*/  ULOP3.LUT UR6, UR16, 0xffff, URZ, 0xc0, !UPT ;  /* 0x0000ffff10067892 */ /* 0x000fe2000f8ec0ff */
[----:B------:R-:W-:Y:S01]  /*3b80*/  UMOV UR8, 0xffff ;  /* 0x0000ffff00087882 */ /* 0x000fe20000000000 */
[----:B------:R-:W-:Y:S02]  /*3b90*/  UMOV UR5, 0x1 ;  /* 0x0000000100057882 */ /* 0x000fe40000000000 */
[----:B------:R-:W-:-:S04]  /*3ba0*/  USHF.R.U32.HI UR6, URZ, 0x5, UR6 ;  /* 0x00000005ff067899 */ /* 0x000fc80008011606 */
[----:B------:R-:W-:Y:S02]  /*3bb0*/  USHF.L.U32 UR8, UR8, UR6, URZ ;  /* 0x0000000608087299 */ /* 0x000fe400080006ff */
[----:B------:R-:W-:-:S04]  /*3bc0*/  USHF.L.U32 UR5, UR5, UR6, URZ ;  /* 0x0000000605057299 */ /* 0x000fc800080006ff */
[----:B-1----:R-:W-:-:S04]  /*3bd0*/  LOP3.LUT R0, R0, UR8, RZ, 0xc0, !PT ;  /* 0x0000000800007c12 */ /* 0x002fc8000f8ec0ff */
[----:B------:R-:W-:-:S13]  /*3be0*/  ISETP.NE.AND P0, PT, R0, UR8, PT ;  /* 0x0000000800007c0c */ /* 0x000fda000bf05270 */
[----:B------:R-:W-:Y:S05]  /*3bf0*/  @P0 BRA `(.L_x_66) ;  /* 0x0000000000580947 */ /* 0x000fea0003800000 */
[----:B------:R-:W1:Y:S02]  /*3c00*/  LDS R0, [UR4+0x18] ;  /* 0x00001804ff007984 */ /* 0x000e640008000800 */
[----:B-1----:R-:W-:-:S04]  /*3c10*/  LOP3.LUT R0, R0, UR5, RZ, 0xc0, !PT ;  /* 0x0000000500007c12 */ /* 0x002fc8000f8ec0ff */
[----:B------:R-:W-:-:S13]  /*3c20*/  ISETP.NE.AND P0, PT, R0, UR5, PT ;  /* 0x0000000500007c0c */ /* 0x000fda000bf05270 */
[----:B------:R-:W-:Y:S05]  /*3c30*/  @P0 BRA `(.L_x_67) ;  /* 0x00000000003c0947 */ /* 0x000fea0003800000 */
[----:B------:R-:W1:Y:S01]  /*3c40*/  S2R R2, SR_LANEID ;  /* 0x0000000000027919 */ /* 0x000e620000000000 */
[----:B------:R-:W-:Y:S01]  /*3c50*/  ULOP3.LUT UR8, URZ, UR8, URZ, 0x33, !UPT ;  /* 0x00000008ff087292 */ /* 0x000fe2000f8e33ff */
[----:B------:R-:W-:Y:S02]  /*3c60*/  VOTEU.ANY UR7, UPT, PT ;  /* 0x0000000000077886 */ /* 0x000fe400038e0100 */
[----:B------:R-:W-:-:S03]  /*3c70*/  UFLO.U32 UR7, UR7 ;  /* 0x00000007000772bd */ /* 0x000fc600080e0000 */
[----:B------:R-:W-:-:S04]  /*3c80*/  IMAD.U32 R0, RZ, RZ, UR8 ;  /* 0x00000008ff007e24 */ /* 0x000fc8000f8e00ff */
[----:B------:R2:W4:Y:S02]  /*3c90*/  REDUX UR6, R0 ;  /* 0x00000000000673c4 */ /* 0x0005240000000000 */
[----:B------:R1:W-:Y:S02]  /*3ca0*/  UTCATOMSWS.AND URZ, UR8 ;  /* 0x0000000800ff79e3 */ /* 0x0003e40008000000 */
[----:B-1----:R-:W-:Y:S02]  /*3cb0*/  ISETP.EQ.U32.AND P0, PT, R2, UR7, PT ;  /* 0x0000000702007c0c */ /* 0x002fe4000bf02070 */
[----:B--2---:R-:W-:Y:S02]  /*3cc0*/  LOP3.LUT R0, RZ, UR5, RZ, 0x33, !PT ;  /* 0x00000005ff007c12 */ /* 0x004fe4000f8e33ff */
[----:B----4-:R-:W-:Y:S02]  /*3cd0*/  MOV R2, UR6 ;  /* 0x0000000600027c02 */ /* 0x010fe40008000f00 */
[----:B------:R-:W1:Y:S07]  /*3ce0*/  REDUX UR5, R0 ;  /* 0x00000000000573c4 */ /* 0x000e6e0000000000 */
[----:B------:R2:W-:Y:S01]  /*3cf0*/  @P0 ATOMS.AND RZ, [UR4+0x14], R2 ;  /* 0x00001402ffff098c */ /* 0x0005e2000a800004 */
[----:B-1----:R-:W-:-:S05]  /*3d00*/  IMAD.U32 R0, RZ, RZ, UR5 ;  /* 0x00000005ff007e24 */ /* 0x002fca000f8e00ff */
[----:B------:R2:W-:Y:S01]  /*3d10*/  @P0 ATOMS.AND RZ, [UR4+0x18], R0 ;  /* 0x00001800ffff098c */ /* 0x0005e2000a800004 */
[----:B------:R-:W-:Y:S05]  /*3d20*/  BRA `(.L_x_68) ;  /* 0x0000000000147947 */ /* 0x000fea0003800000 */
.L_x_67:
[----:B------:R-:W-:Y:S02]  /*3d30*/  MOV R2, 0x3d50 ;  /* 0x00003d5000027802 */ /* 0x000fe40000000f00 */
[----:B---3-5:R-:W-:Y:S05]  /*3d40*/  CALL.REL.NOINC `($__internal_0_$__cuda_sm10x_tcgen05_guardrail_trap_col_being_dealloced_not_returned_by_alloc) ;  /* 0x0000005c00fc7944 */ /* 0x028fea0003c00000 */
[----:B------:R-:W-:Y:S05]  /*3d50*/  BRA `(.L_x_68) ;  /* 0x0000000000087947 */ /* 0x000fea0003800000 */
.L_x_66:
[----:B------:R-:W-:Y:S02]  /*3d60*/  MOV R2, 0x3d80 ;  /* 0x00003d8000027802 */ /* 0x000fe40000000f00 */
[----:B---3-5:R-:W-:Y:S05]  /*3d70*/  CALL.REL.NOINC `($__internal_2_$__cuda_sm10x_tcgen05_guardrail_trap_unallocated_columns_being_dealloced) ;  /* 0x0000006000087944 */ /* 0x028fea0003c00000 */
.L_x_68:
[----:B------:R-:W-:Y:S01]  /*3d80*/  NOP ;  /* 0x0000000000007918 */ /* 0x000fe20000000000 */
[----:B------:R-:W-:Y:S05]  /*3d90*/  EXIT ;  /* 0x000000000000794d */ /* 0x000fea0003800000 */
.L_x_50:
[----:B------:R-:W-:-:S09]  /*3da0*/  UISETP.NE.OR UP2, UPT, UR8, 0x3, !UP2 ;  /* 0x000000030800788c */ /* 0x000fd2000d745670 */
[----:B------:R-:W-:Y:S05]  /*3db0*/  BRA.U UP2, `(.L_x_69) ;  /* 0x00000011020c7547 */ /* 0x000fea000b800000 */
[----:B------:R-:W1:Y:S01]  /*3dc0*/  LDC R0, c[0x0][0xb30] ;  /* 0x0002cc00ff007b82 */ /* 0x000e620000000800 */
[----:B------:R-:W2:Y:S01]  /*3dd0*/  LDCU.64 UR8, c[0x0][0x888] ;  /* 0x00011100ff0877ac */ /* 0x000ea20008000a00 */
[----:B------:R-:W-:Y:S02]  /*3de0*/  HFMA2 R27, -RZ, RZ, 0, 0 ;  /* 0x00000000ff1b7431 */ /* 0x000fe400000001ff */
[----:B------:R-:W-:Y:S01]  /*3df0*/  IMAD.MOV.U32 R29, RZ, RZ, 0x1 ;  /* 0x00000001ff1d7424 */ /* 0x000fe200078e00ff */
[----:B------:R-:W-:Y:S01]  /*3e00*/  MOV R25, 0x2000 ;  /* 0x0000200000197802 */ /* 0x000fe20000000f00 */
[----:B------:R-:W4:Y:S01]  /*3e10*/  LDCU.64 UR4, c[0x0][0x890] ;  /* 0x00011200ff0477ac */ /* 0x000f220008000a00 */
[----:B------:R-:W-:Y:S01]  /*3e20*/  IMAD.MOV.U32 R28, RZ, RZ, RZ ;  /* 0x000000ffff1c7224 */ /* 0x000fe200078e00ff */
[----:B------:R-:W3:Y:S01]  /*3e30*/  LDC R24, c[0x0][0x370] ;  /* 0x0000dc00ff187b82 */ /* 0x000ee20000000800 */
[----:B------:R-:W-:Y:S01]  /*3e40*/  UMOV UR7, 0x400 ;  /* 0x0000040000077882 */ /* 0x000fe20000000000 */
[----:B------:R-:W-:-:S02]  /*3e50*/  UPLOP3.LUT UP1, UPT, UPT, UPT, UPT, 0x40, 0x4 ;  /* 0x000000000004789c */ /* 0x000fc40003f2e870 */
[----:B------:R-:W-:-:S04]  /*3e60*/  ULEA UR7, UR37, UR7, 0x18 ;  /* 0x0000000725077291 */ /* 0x000fc8000f8ec0ff */
[----:B------:R-:W3:Y:S01]  /*3e70*/  LDC R3, c[0x0][0xb0c] ;  /* 0x0002c300ff037b82 */ /* 0x000ee20000000800 */
[----:B------:R-:W-:Y:S02]  /*3e80*/  UIADD3 UR13, UPT, UPT, UR7, 0x38, URZ ;  /* 0x00000038070d7890 */ /* 0x000fe4000fffe0ff */
[----:B--2---:R-:W-:Y:S02]  /*3e90*/  UISETP.NE.U32.AND UP2, UPT, UR8, URZ, UPT ;  /* 0x000000ff0800728c */ /* 0x004fe4000bf45070 */
[----:B------:R-:W-:Y:S02]  /*3ea0*/  UIADD3 UR33, UPT, UPT, UR7, 0x20, URZ ;  /* 0x0000002007217890 */ /* 0x000fe4000fffe0ff */
[----:B----4-:R-:W-:Y:S01]  /*3eb0*/  UISETP.NE.U32.AND UP3, UPT, UR4, URZ, UPT ;  /* 0x000000ff0400728c */ /* 0x010fe2000bf65070 */
[----:B------:R-:W2:Y:S01]  /*3ec0*/  LDC R18, c[0x0][0xb20] ;  /* 0x0002c800ff127b82 */ /* 0x000ea20000000800 */
[----:B-1----:R-:W-:Y:S01]  /*3ed0*/  ISETP.NE.AND P1, PT, R0, 0x1, PT ;  /* 0x000000010000780c */ /* 0x002fe20003f25270 */
[----:B------:R-:W-:-:S02]  /*3ee0*/  UISETP.NE.AND.EX UP2, UPT, UR9, URZ, UPT, UP2 ;  /* 0x000000ff0900728c */ /* 0x000fc4000bf45320 */
[----:B------:R-:W-:Y:S02]  /*3ef0*/  UIADD3 UR25, UPT, UPT, UR7, 0x28, URZ ;  /* 0x0000002807197890 */ /* 0x000fe4000fffe0ff */
[----:B------:R-:W-:Y:S02]  /*3f00*/  UIADD3 UR17, UPT, UPT, UR7, 0x30, URZ ;  /* 0x0000003007117890 */ /* 0x000fe4000fffe0ff */
[----:B------:R-:W1:Y:S01]  /*3f10*/  LDC.64 R30, c[0x0][0x348] ;  /* 0x0000d200ff1e7b82 */ /* 0x000e620000000a00 */
[----:B------:R-:W-:Y:S02]  /*3f20*/  UPRMT UR13, UR37, 0x654, UR13 ;  /* 0x00000654250d7896 */ /* 0x000fe4000800000d */
[----:B------:R-:W-:-:S05]  /*3f30*/  UISETP.NE.AND.EX UP3, UPT, UR5, URZ, UPT, UP3 ;  /* 0x000000ff0500728c */ /* 0x000fca000bf65330 */
[----:B------:R-:W4:Y:S08]  /*3f40*/  LDC.64 R16, c[0x0][0xb10] ;  /* 0x0002c400ff107b82 */ /* 0x000f300000000a00 */
[----:B------:R-:W1:Y:S08]  /*3f50*/  LDC.64 R6, c[0x0][0xb18] ;  /* 0x0002c600ff067b82 */ /* 0x000e700000000a00 */
[----:B------:R-:W1:Y:S08]  /*3f60*/  LDC.64 R4, c[0x0][0xb28] ;  /* 0x0002ca00ff047b82 */ /* 0x000e700000000a00 */
[----:B--23--:R-:W1:Y:S02]  /*3f70*/  LDC R19, c[0x0][0x374] ;  /* 0x0000dd00ff137b82 */ /* 0x00ce640000000800 */
.L_x_80:
[C---:B------:R-:W-:Y:S02]  /*3f80*/  LEA R0, R28.reuse, UR7, 0x3 ;  /* 0x000000071c007c11 */ /* 0x040fe4000f8e18ff */
[----:B------:R-:W-:Y:S02]  /*3f90*/  SHF.L.U32 R2, R27, 0x1f, RZ ;  /* 0x0000001f1b027819 */ /* 0x000fe400000006ff */
[----:B------:R-:W-:Y:S02]  /*3fa0*/  LEA R20, R28, UR7, 0x4 ;  /* 0x000000071c147c11 */ /* 0x000fe4000f8e20ff */
[----:B--2---:R-:W2:Y:S02]  /*3fb0*/  SYNCS.PHASECHK.TRANS64.TRYWAIT P0, [R0+URZ+0x70], R2 ;  /* 0x00007002000075a7 */ /* 0x004ea400080011ff */
[----:B--2---:R-:W-:Y:S05]  /*3fc0*/  @!P0 BRA `(.L_x_70) ;  /* 0x00000058000c8947 */ /* 0x004fea0003800000 */
.L_x_156:
[----:B------:R-:W-:Y:S01]  /*3fd0*/  ISETP.GE.AND P0, PT, R40, 0x1, PT ;  /* 0x000000012800780c */ /* 0x000fe20003f06270 */
[----:B------:R-:W3:Y:S01]  /*3fe0*/  LDS.128 R20, [R20+0x100] ;  /* 0x0001000014147984 */ /* 0x000ee20000000c00 */
[----:B--2---:R-:W-:Y:S01]  /*3ff0*/  VIADD R0, R0, 0x80 ;  /* 0x0000008000007836 */ /* 0x004fe20000000000 */
[----:B------:R-:W-:Y:S01]  /*4000*/  @!PT LDS RZ, [RZ] ;  /* 0x00000000fffff984 */ /* 0x000fe20000000800 */
[----:B------:R-:W-:Y:S01]  /*4010*/  @!PT LDS RZ, [RZ] ;  /* 0x00000000fffff984 */ /* 0x000fe20000000800 */
[----:B------:R-:W-:Y:S01]  /*4020*/  @!PT LDS RZ, [RZ] ;  /* 0x00000000fffff984 */ /* 0x000fe20000000800 */
[----:B------:R-:W-:Y:S01]  /*4030*/  @!PT LDS RZ, [RZ] ;  /* 0x00000000fffff984 */ /* 0x000fe20000000800 */
[----:B------:R2:W-:Y:S06]  /*4040*/  MEMBAR.ALL.CTA ;  /* 0x0000000000007992 */ /* 0x0005ec0000008000 */
[----:B--2---:R-:W2:Y:S01]  /*4050*/  FENCE.VIEW.ASYNC.S ;  /* 0x00000000000073c6 */ /* 0x004ea20000000000 */
[----:B------:R-:W-:Y:S04]  /*4060*/  PRMT R0, RZ, 0x654, R0 ;  /* 0x00000654ff007816 */ /* 0x000fe80000000000 */
[----:B--2---:R2:W-:Y:S01]  /*4070*/  SYNCS.ARRIVE.TRANS64.RED.A1T0 RZ, [R0+URZ], RZ ;  /* 0x000000ff00ff79a7 */ /* 0x0045e200081004ff */
[----:B---3--:R-:W-:Y:S11]  /*4080*/  LOP3.LUT P3, RZ, R22, 0x1, RZ, 0xc0, !PT ;  /* 0x0000000116ff7812 */ /* 0x008ff6000786c0ff */
[----:B------:R-:W-:Y:S02]  /*4090*/  @!UPT UIADD3 URZ, UPT, UPT, URZ, URZ, URZ ;  /* 0x000000fffffff290 */ /* 0x000fe4000fffe0ff */
[----:B------:R-:W-:Y:S02]  /*40a0*/  @P3 MOV R11, R20 ;  /* 0x00000014000b3202 */ /* 0x000fe40000000f00 */
[----:B------:R-:W-:Y:S01]  /*40b0*/  @P3 LOP3.LUT R10, R21, 0xffff, RZ, 0xc0, !PT ;  /* 0x0000ffff150a3812 */ /* 0x000fe200078ec0ff */
[----:B--2---:R-:W-:Y:S06]  /*40c0*/  @!P0 BRA `(.L_x_71) ;  /* 0x0000000000a48947 */ /* 0x004fec0003800000 */
[-C--:B-1----:R-:W-:Y:S01]  /*40d0*/  IMAD.HI.U32 R0, R19, R7.reuse, RZ ;  /* 0x0000000713007227 */ /* 0x082fe200078e00ff */
[----:B------:R-:W-:Y:S02]  /*40e0*/  ISETP.NE.AND P0, PT, R6, 0x1, PT ;  /* 0x000000010600780c */ /* 0x000fe40003f05270 */
[----:B------:R-:W-:Y:S01]  /*40f0*/  ISETP.NE.AND P2, PT, R40, 0x1, PT ;  /* 0x000000012800780c */ /* 0x000fe20003f45270 */
[----:B----4-:R-:W-:Y:S01]  /*4100*/  IMAD.HI.U32 R9, R24, R16, RZ ;  /* 0x0000001018097227 */ /* 0x010fe200078e00ff */
[----:B------:R-:W-:Y:S02]  /*4110*/  SHF.R.U32.HI R0, RZ, R18, R0 ;  /* 0x00000012ff007219 */ /* 0x000fe40000011600 */
[----:B------:R-:W-:Y:S01]  /*4120*/  ISETP.NE.AND P4, PT, R3, 0x1, PT ;  /* 0x000000010300780c */ /* 0x000fe20003f85270 */
[----:B------:R-:W-:Y:S01]  /*4130*/  IMAD.HI.U32 R13, R10, R7, RZ ;  /* 0x000000070a0d7227 */ /* 0x000fe200078e00ff */
[----:B------:R-:W-:Y:S02]  /*4140*/  SHF.R.U32.HI R9, RZ, R17, R9 ;  /* 0x00000011ff097219 */ /* 0x000fe40000011609 */
[----:B------:R-:W-:Y:S01]  /*4150*/  SEL R0, R19, R0, !P0 ;  /* 0x0000000013007207 */ /* 0x000fe20004000000 */
[----:B------:R-:W-:Y:S01]  /*4160*/  IMAD.HI.U32 R12, R11, R16, RZ ;  /* 0x000000100b0c7227 */ /* 0x000fe200078e00ff */
[----:B------:R-:W-:Y:S03]  /*4170*/  SEL R9, R24, R9, !P4 ;  /* 0x0000000918097207 */ /* 0x000fe60006000000 */
[-C--:B------:R-:W-:Y:S01]  /*4180*/  IMAD.HI.U32 R8, R0, R4.reuse, RZ ;  /* 0x0000000400087227 */ /* 0x080fe200078e00ff */
[----:B------:R-:W-:Y:S03]  /*4190*/  SHF.R.U32.HI R12, RZ, R17, R12 ;  /* 0x00000011ff0c7219 */ /* 0x000fe6000001160c */
[----:B------:R-:W-:Y:S01]  /*41a0*/  IMAD.HI.U32 R2, R9, R4, RZ ;  /* 0x0000000409027227 */ /* 0x000fe200078e00ff */
[-C--:B------:R-:W-:Y:S02]  /*41b0*/  @P2 SHF.R.U32.HI R0, RZ, R5.reuse, R8 ;  /* 0x00000005ff002219 */ /* 0x080fe40000011608 */
[----:B------:R-:W-:Y:S02]  /*41c0*/  SHF.R.U32.HI R8, RZ, R18, R13 ;  /* 0x00000012ff087219 */ /* 0x000fe4000001160d */
[----:B------:R-:W-:Y:S01]  /*41d0*/  @P2 SHF.R.U32.HI R9, RZ, R5, R2 ;  /* 0x00000005ff092219 */ /* 0x000fe20000011602 */
[----:B------:R-:W-:Y:S01]  /*41e0*/  IMAD R0, R40, R0, RZ ;  /* 0x0000000028007224 */ /* 0x000fe200078e02ff */
[----:B------:R-:W-:Y:S02]  /*41f0*/  SEL R8, R10, R8, !P0 ;  /* 0x000000080a087207 */ /* 0x000fe40004000000 */
[----:B------:R-:W-:Y:S01]  /*4200*/  SEL R2, R11, R12, !P4 ;  /* 0x0000000c0b027207 */ /* 0x000fe20006000000 */
[----:B------:R-:W-:Y:S01]  /*4210*/  IMAD R12, R40, R9, RZ ;  /* 0x00000009280c7224 */ /* 0x000fe200078e02ff */
[C---:B------:R-:W-:Y:S01]  /*4220*/  ISETP.GE.AND P0, PT, R8.reuse, R0, PT ;  /* 0x000000000800720c */ /* 0x040fe20003f06270 */
[----:B------:R-:W-:Y:S03]  /*4230*/  IMAD.HI.U32 R0, R8, R4, RZ ;  /* 0x0000000408007227 */ /* 0x000fe600078e00ff */
[----:B------:R-:W-:Y:S02]  /*4240*/  ISETP.GE.OR P0, PT, R2, R12, P0 ;  /* 0x0000000c0200720c */ /* 0x000fe40000706670 */
[-C--:B------:R-:W-:Y:S04]  /*4250*/  SHF.R.U32.HI R0, RZ, R5.reuse, R0 ;  /* 0x00000005ff007219 */ /* 0x080fe80000011600 */
[----:B------:R-:W-:Y:S05]  /*4260*/  SEL R13, R8, R0, !P2 ;  /* 0x00000000080d7207 */ /* 0x000fea0005000000 */
[----:B------:R-:W-:Y:S02]  /*4270*/  IMAD.MOV R12, RZ, RZ, -R13 ;  /* 0x000000ffff0c7224 */ /* 0x000fe400078e0a0d */
[----:B------:R-:W-:Y:S04]  /*4280*/  @!P0 IMAD.HI.U32 R0, R2, R4, RZ ;  /* 0x0000000402008227 */ /* 0x000fe800078e00ff */
[----:B------:R-:W-:Y:S01]  /*4290*/  IMAD R12, R40, R12, R8 ;  /* 0x0000000c280c7224 */ /* 0x000fe200078e0208 */
[----:B------:R-:W-:Y:S04]  /*42a0*/  @!P0 SHF.R.U32.HI R0, RZ, R5, R0 ;  /* 0x00000005ff008219 */ /* 0x000fe80000011600 */
[----:B------:R-:W-:Y:S04]  /*42b0*/  @!P0 SEL R0, R2, R0, !P2 ;  /* 0x0000000002008207 */ /* 0x000fe80005000000 */
[----:B------:R-:W-:Y:S01]  /*42c0*/  @!P0 IADD3 R13, PT, PT, R13, -R0, RZ ;  /* 0x800000000d0d8210 */ /* 0x000fe20007ffe0ff */
[----:B------:R-:W-:Y:S01]  /*42d0*/  @!P0 IMAD R0, R9, R12, R0 ;  /* 0x0000000c09008224 */ /* 0x000fe200078e0200 */
[----:B------:R-:W-:Y:S01]  /*42e0*/  IADD3 R9, PT, PT, -R8, RZ, RZ ;  /* 0x000000ff08097210 */ /* 0x000fe20007ffe1ff */
[--C-:B------:R-:W-:Y:S02]  /*42f0*/  IMAD.MOV R12, RZ, RZ, -R2.reuse ;  /* 0x000000ffff0c7224 */ /* 0x100fe400078e0a02 */
[----:B------:R-:W-:Y:S02]  /*4300*/  @!P0 IMAD R8, R13, R40, R2 ;  /* 0x000000280d088224 */ /* 0x000fe400078e0202 */
[----:B------:R-:W-:Y:S02]  /*4310*/  @!P0 IMAD.MOV.U32 R2, RZ, RZ, R0 ;  /* 0x000000ffff028224 */ /* 0x000fe400078e0000 */
[----:B------:R-:W-:Y:S02]  /*4320*/  IMAD R11, R3, R12, R11 ;  /* 0x0000000c030b7224 */ /* 0x000fe400078e020b */
[----:B------:R-:W-:Y:S02]  /*4330*/  IMAD R10, R6, R9, R10 ;  /* 0x00000009060a7224 */ /* 0x000fe400078e020a */
[----:B------:R-:W-:Y:S02]  /*4340*/  IMAD R11, R2, R3, R11 ;  /* 0x00000003020b7224 */ /* 0x000fe400078e020b */
[----:B------:R-:W-:Y:S02]  /*4350*/  IMAD R10, R8, R6, R10 ;  /* 0x00000006080a7224 */ /* 0x000fe400078e020a */
.L_x_71:
[----:B------:R-:W-:Y:S05]  /*4360*/  BRA.U UP1, `(.L_x_72) ;  /* 0x0000000101107547 */ /* 0x000fea000b800000 */
[----:B------:R-:W-:Y:S04]  /*4370*/  MOV R2, UR6 ;  /* 0x0000000600027c02 */ /* 0x000fe80008000f00 */
[----:B------:R-:W-:Y:S04]  /*4380*/  SHF.L.U32 R2, R2, 0x1f, RZ ;  /* 0x0000001f02027819 */ /* 0x000fe800000006ff */
[----:B------:R-:W2:Y:S02]  /*4390*/  SYNCS.PHASECHK.TRANS64.TRYWAIT P0, [UR7+0x68], R2 ;  /* 0x00006802ff0075a7 */ /* 0x000ea40008001107 */
[----:B--2---:R-:W-:Y:S05]  /*43a0*/  @!P0 BRA `(.L_x_73) ;  /* 0x0000005400288947 */ /* 0x004fea0003800000 */
.L_x_72:
[----:B------:R-:W-:Y:S02]  /*43b0*/  R2UR UR35, R15 ;  /* 0x000000000f2372ca */ /* 0x000fe400000e0000 */
[----:B------:R-:W-:Y:S02]  /*43c0*/  R2UR UR34, R14 ;  /* 0x000000000e2272ca */ /* 0x000fe400000e0000 */
[----:B------:R-:W-:Y:S02]  /*43d0*/  ISETP.NE.U32.AND P2, PT, RZ, UR4, PT ;  /* 0x00000004ff007c0c */ /* 0x000fe4000bf45070 */
[----:B------:R-:W-:Y:S02]  /*43e0*/  SHF.L.U32 R14, R29, 0x1f, RZ ;  /* 0x0000001f1d0e7819 */ /* 0x000fe400000006ff */
[----:B------:R-:W-:Y:S05]  /*43f0*/  ISETP.NE.AND.EX P2, PT, RZ, UR5, PT, P2 ;  /* 0x00000005ff007c0c */ /* 0x000fea000bf45320 */
[----:B------:R-:W-:Y:S02]  /*4400*/  USHF.L.U32 UR35, UR35, 0x6, URZ ;  /* 0x0000000623237899 */ /* 0x000fe400080006ff */
[----:B------:R-:W-:Y:S01]  /*4410*/  USHF.L.U32 UR34, UR34, 0x8, URZ ;  /* 0x0000000822227899 */ /* 0x000fe200080006ff */
[----:B------:R-:W-:Y:S11]  /*4420*/  BRA.U !UP3, `(.L_x_74) ;  /* 0x000000010b347547 */ /* 0x000ff6000b800000 */
[----:B------:R-:W-:Y:S01]  /*4430*/  UPLOP3.LUT UP0, UPT, UPT, UPT, UP2, 0x80, 0x8 ;  /* 0x000000000008789c */ /* 0x000fe20003f0f020 */
[----:B--2---:R-:W-:Y:S02]  /*4440*/  HFMA2 R0, -RZ, RZ, 0, 5.9604644775390625e-08 ;  /* 0x00000001ff007431 */ /* 0x004fe400000001ff */
[----:B------:R-:W-:Y:S03]  /*4450*/  IMAD.MOV.U32 R88, RZ, RZ, 0x1 ;  /* 0x00000001ff587424 */ /* 0x000fe600078e00ff */
[----:B------:R-:W-:Y:S05]  /*4460*/  PLOP3.LUT P0, PT, PT, PT, UP0, 0x80, 0x8 ;  /* 0x000000000008781c */ /* 0x000fea0003f0f008 */
[----:B------:R-:W2:Y:S01]  /*4470*/  @UP0 LDCU.64 UR10, c[0x0][0x888] ;  /* 0x00011100ff0a07ac */ /* 0x000ea20008000a00 */
[----:B------:R-:W-:Y:S07]  /*4480*/  @UP0 UIMAD UR8, UR52, UR4, URZ ;  /* 0x00000004340802a4 */ /* 0x000fee000f8e02ff */
[----:B------:R-:W-:Y:S01]  /*4490*/  @!P0 PRMT R88, R0, 0x7610, R88 ;  /* 0x0000761000588816 */ /* 0x000fe20000000058 */
[----:B--2---:R-:W-:Y:S03]  /*44a0*/  @UP0 UIMAD.WIDE UR10, UR8, 0x4, UR10 ;  /* 0x00000004080a08a5 */ /* 0x004fe6000f8e020a */
[----:B------:R-:W2:Y:S03]  /*44b0*/  @!UP0 LDCU UR8, c[0x0][0x880] ;  /* 0x00011000ff0887ac */ /* 0x000ea60008000800 */
[----:B------:R-:W-:Y:S01]  /*44c0*/  IMAD.U32 R8, RZ, RZ, UR10 ;  /* 0x0000000aff087e24 */ /* 0x000fe2000f8e00ff */
[----:B------:R-:W-:Y:S05]  /*44d0*/  MOV R9, UR11 ;  /* 0x0000000b00097c02 */ /* 0x000fea0008000f00 */
[----:B-----5:R3:W5:Y:S02]  /*44e0*/  @P0 LDG.E R49, desc[UR46][R8.64] ;  /* 0x0000002e08310981 */ /* 0x020764000c1e1900 */
[----:B--23--:R-:W-:Y:S07]  /*44f0*/  @!P0 IMAD.U32 R49, RZ, RZ, UR8 ;  /* 0x00000008ff318e24 */ /* 0x00cfee000f8e00ff */
.L_x_74:
[----:B-----5:R-:W-:Y:S01]  /*4500*/  @!P2 FSETP.EQ.AND P0, PT, R49, RZ, PT ;  /* 0x000000ff3100a20b */ /* 0x020fe20003f02000 */
[----:B------:R-:W-:Y:S01]  /*4510*/  @!UPT UIADD3 URZ, UPT, UPT, URZ, URZ, URZ ;  /* 0x000000fffffff290 */ /* 0x000fe2000fffe0ff */
[----:B------:R-:W-:Y:S11]  /*4520*/  @!P2 BRA `(.L_x_75) ;  /* 0x000000000014a947 */ /* 0x000ff60003800000 */
[----:B------:R-:W-:Y:S02]  /*4530*/  LOP3.LUT P2, RZ, R88, 0xff, RZ, 0xc0, !PT ;  /* 0x000000ff58ff7812 */ /* 0x000fe4000784c0ff */
[----:B------:R-:W-:Y:S04]  /*4540*/  PLOP3.LUT P0, PT, PT, PT, UP0, 0x80, 0x8 ;  /* 0x000000000008781c */ /* 0x000fe80003f0f008 */
[----:B------:R-:W-:Y:S07]  /*4550*/  PLOP3.LUT P0, PT, P0, PT, PT, 0x8, 0x80 ;  /* 0x000000000080781c */ /* 0x000fee000070e170 */
[----:B------:R-:W-:Y:S11]  /*4560*/  @P2 FSETP.EQ.AND P0, PT, R49, RZ, PT ;  /* 0x000000ff3100220b */ /* 0x000ff60003f02000 */
[----:B------:R-:W-:Y:S02]  /*4570*/  @!UPT UIADD3 URZ, UPT, UPT, URZ, URZ, URZ ;  /* 0x000000fffffff290 */ /* 0x000fe4000fffe0ff */
.L_x_75:
[----:B------:R-:W3:Y:S01]  /*4580*/  SYNCS.PHASECHK.TRANS64.TRYWAIT P2, [UR7+0x40], R14 ;  /* 0x0000400eff0075a7 */ /* 0x000ee20008041107 */
[----:B------:R-:W-:Y:S04]  /*4590*/  ELECT P4, URZ, PT ;  /* 0x0000000000ff782f */ /* 0x000fe80003880000 */
[----:B------:R-:W-:Y:S11]  /*45a0*/  PLOP3.LUT P4, PT, P0, P4, PT, 0xf2, 0x2f ;  /* 0x00000000002f781c */ /* 0x000ff60000789e72 */
[----:B------:R-:W-:Y:S02]  /*45b0*/  @!UPT UIADD3 URZ, UPT, UPT, URZ, URZ, URZ ;  /* 0x000000fffffff290 */ /* 0x000fe4000fffe0ff */
[----:B-1----:R-:W-:Y:S05]  /*45c0*/  @!P4 IADD3 R8, P0, PT, R30, 0x580, RZ ;  /* 0x000005801e08c810 */ /* 0x002fea0007f1e0ff */
[----:B--2---:R-:W-:Y:S01]  /*45d0*/  @!P4 IMAD.X R2, RZ, RZ, R31, P0 ;  /* 0x000000ffff02c224 */ /* 0x004fe200000e061f */
[----:B---3--:R-:W-:Y:S07]  /*45e0*/  @!P2 BRA `(.L_x_76) ;  /* 0x0000005000b0a947 */ /* 0x008fee0003800000 */
.L_x_159:
[----:B------:R-:W-:Y:S01]  /*45f0*/  @!P4 R2UR UR8, R2 ;  /* 0x000000000208c2ca */ /* 0x000fe200000e0000 */
[----:B------:R-:W-:Y:S01]  /*4600*/  VOTEU.ALL UP1, P4 ;  /* 0x0000000000ff7886 */ /* 0x000fe20002020000 */
[----:B------:R-:W-:Y:S01]  /*4610*/  @!P4 R2UR UR9, R8 ;  /* 0x000000000809c2ca */ /* 0x000fe200000e0000 */
[----:B-1----:R-:W-:Y:S01]  /*4620*/  @!P4 IMAD.MOV.U32 R0, RZ, RZ, 0x2000 ;  /* 0x00002000ff00c424 */ /* 0x002fe200078e00ff */
[----:B------:R-:W-:Y:S01]  /*4630*/  UMOV UR10, 0x0 ;  /* 0x00000000000a7882 */ /* 0x000fe20000000000 */
[----:B------:R-:W-:Y:S01]  /*4640*/  UMOV UR11, 0x10000000 ;  /* 0x10000000000b7882 */ /* 0x000fe20000000000 */
[----:B------:R-:W-:Y:S01]  /*4650*/  @!UP1 UIADD3 UR32, UPT, UPT, UR7, 0x400, URZ ;  /* 0x0000040007209890 */ /* 0x000fe2000fffe0ff */
[----:B------:R-:W-:Y:S01]  /*4660*/  VOTEU.ALL UP1, P4 ;  /* 0x0000000000ff7886 */ /* 0x000fe20002020000 */
[----:B------:R-:W-:Y:S05]  /*4670*/  UMOV UR36, UR52 ;  /* 0x0000003400247c82 */ /* 0x000fea0008000000 */
[----:B------:R-:W-:Y:S01]  /*4680*/  IMAD.U32 R9, RZ, RZ, UR8 ;  /* 0x00000008ff097e24 */ /* 0x000fe2000f8e00ff */
[----:B------:R-:W-:Y:S01]  /*4690*/  UPRMT UR8, UR37, 0x654, UR33 ;  /* 0x0000065425087896 */ /* 0x000fe20008000021 */
[----:B------:R-:W-:Y:S03]  /*46a0*/  IMAD.U32 R8, RZ, RZ, UR9 ;  /* 0x00000009ff087e24 */ /* 0x000fe6000f8e00ff */
[----:B------:R-:W-:Y:S02]  /*46b0*/  @!P4 R2UR UR15, R9 ;  /* 0x00000000090fc2ca */ /* 0x000fe400000e0000 */
[----:B------:R-:W-:Y:S02]  /*46c0*/  @!P4 R2UR UR14, R8 ;  /* 0x00000000080ec2ca */ /* 0x000fe400000e0000 */
[----:B------:R-:W-:Y:S05]  /*46d0*/  @!P4 IADD3 R8, P0, PT, R30, 0x580, RZ ;  /* 0x000005801e08c810 */ /* 0x000fea0007f1e0ff */
[----:B------:R-:W-:Y:S06]  /*46e0*/  @!P4 IMAD.X R2, RZ, RZ, R31, P0 ;  /* 0x000000ffff02c224 */ /* 0x000fec00000e061f */
[----:B------:R1:W-:Y:S01]  /*46f0*/  @!UP1 UTMALDG.3D [UR32], [UR14], desc[UR10] ;  /* 0x00000a200e0095b4 */ /* 0x0003e20008011000 */
[----:B------:R1:W-:Y:S01]  /*4700*/  @!P4 SYNCS.ARRIVE.TRANS64.RED.A0TR RZ, [UR7+0x20], R0 ;  /* 0x00002000ffffc9a7 */ /* 0x0003e20008300407 */
[----:B------:R-:W-:Y:S01]  /*4710*/  SYNCS.ARRIVE.TRANS64.RED.A1T0 RZ, [UR8], RZ ;  /* 0x000000ffffff79a7 */ /* 0x000fe20008100408 */
[----:B------:R-:W2:Y:S02]  /*4720*/  SYNCS.PHASECHK.TRANS64.TRYWAIT P2, [UR7+0x48], R14 ;  /* 0x0000480eff0075a7 */ /* 0x000ea40008041107 */
[----:B-12---:R-:W-:Y:S05]  /*4730*/  @!P2 BRA `(.L_x_77) ;  /* 0x000000500074a947 */ /* 0x006fea0003800000 */
.L_x_161:
[----:B------:R-:W-:Y:S01]  /*4740*/  @!P4 R2UR UR8, R2 ;  /* 0x000000000208c2ca */ /* 0x000fe200000e0000 */
[----:B------:R-:W-:Y:S01]  /*4750*/  VOTEU.ALL UP1, P4 ;  /* 0x0000000000ff7886 */ /* 0x000fe20002020000 */
[----:B------:R-:W-:Y:S01]  /*4760*/  @!P4 R2UR UR9, R8 ;  /* 0x000000000809c2ca */ /* 0x000fe200000e0000 */
[----:B-1----:R-:W-:Y:S01]  /*4770*/  @!P4 IMAD.MOV.U32 R0, RZ, RZ, 0x2000 ;  /* 0x00002000ff00c424 */ /* 0x002fe200078e00ff */
[----:B------:R-:W-:Y:S01]  /*4780*/  UMOV UR10, 0x0 ;  /* 0x00000000000a7882 */ /* 0x000fe20000000000 */
[----:B------:R-:W-:Y:S01]  /*4790*/  UMOV UR11, 0x10000000 ;  /* 0x10000000000b7882 */ /* 0x000fe20000000000 */
[----:B------:R-:W-:Y:S02]  /*47a0*/  @!UP1 UIADD3 UR26, UPT, UPT, UR34, 0x40, URZ ;  /* 0x00000040221a9890 */ /* 0x000fe4000fffe0ff */
[----:B------:R-:W-:Y:S01]  /*47b0*/  @!UP1 UIADD3 UR24, UPT, UPT, UR7, 0x2400, URZ ;  /* 0x0000240007189890 */ /* 0x000fe2000fffe0ff */
[----:B------:R-:W-:Y:S01]  /*47c0*/  VOTEU.ALL UP1, P4 ;  /* 0x0000000000ff7886 */ /* 0x000fe20002020000 */
[----:B------:R-:W-:Y:S01]  /*47d0*/  UMOV UR27, UR35 ;  /* 0x00000023001b7c82 */ /* 0x000fe20008000000 */
[----:B------:R-:W-:Y:S02]  /*47e0*/  UMOV UR28, UR52 ;  /* 0x00000034001c7c82 */ /* 0x000fe40008000000 */
        /* <DEDUP_REMOVED lines=12> */
.L_x_163:
[----:B------:R-:W2:Y:S01]  /*48b0*/  LDC.64 R12, c[0x0][0xb18] ;  /* 0x0002c600ff0c7b82 */ /* 0x000ea20000000a00 */
[----:B------:R-:W-:Y:S01]  /*48c0*/  @!P4 R2UR UR8, R2 ;  /* 0x000000000208c2ca */ /* 0x000fe200000e0000 */
[----:B------:R-:W-:Y:S01]  /*48d0*/  VOTEU.ALL UP1, P4 ;  /* 0x0000000000ff7886 */ /* 0x000fe20002020000 */
[----:B------:R-:W-:Y:S01]  /*48e0*/  @!P4 R2UR UR9, R8 ;  /* 0x000000000809c2ca */ /* 0x000fe200000e0000 */
[----:B-1----:R-:W-:Y:S01]  /*48f0*/  @!P4 IMAD.MOV.U32 R0, RZ, RZ, 0x2000 ;  /* 0x00002000ff00c424 */ /* 0x002fe200078e00ff */
[----:B------:R-:W-:Y:S03]  /*4900*/  UMOV UR10, 0x0 ;  /* 0x00000000000a7882 */ /* 0x000fe60000000000 */
[----:B------:R-:W1:Y:S01]  /*4910*/  @!P1 LDC R2, c[0x0][0xb0c] ;  /* 0x0002c300ff029b82 */ /* 0x000e620000000800 */
[----:B------:R-:W-:Y:S01]  /*4920*/  @!UP1 UIADD3 UR18, UPT, UPT, UR34, 0x80, URZ ;  /* 0x0000008022129890 */ /* 0x000fe2000fffe0ff */
[----:B------:R-:W-:Y:S01]  /*4930*/  @P3 SHF.R.U32.HI R26, RZ, 0x10, R21 ;  /* 0x00000010ff1a3819 */ /* 0x000fe20000011615 */
[----:B------:R-:W-:Y:S01]  /*4940*/  @!UP1 UIADD3 UR16, UPT, UPT, UR7, 0x4400, URZ ;  /* 0x0000440007109890 */ /* 0x000fe2000fffe0ff */
[----:B------:R-:W-:Y:S01]  /*4950*/  VIADD R28, R28, 0x1 ;  /* 0x000000011c1c7836 */ /* 0x000fe20000000000 */
[----:B------:R-:W-:Y:S01]  /*4960*/  VOTEU.ALL UP1, P4 ;  /* 0x0000000000ff7886 */ /* 0x000fe20002020000 */
[----:B------:R-:W-:Y:S01]  /*4970*/  UMOV UR11, 0x10000000 ;  /* 0x10000000000b7882 */ /* 0x000fe20000000000 */
[----:B------:R-:W-:Y:S01]  /*4980*/  UMOV UR19, UR35 ;  /* 0x0000002300137c82 */ /* 0x000fe20008000000 */
[----:B------:R-:W-:Y:S01]  /*4990*/  IMAD.U32 R9, RZ, RZ, UR8 ;  /* 0x00000008ff097e24 */ /* 0x000fe2000f8e00ff */
[----:B------:R-:W-:Y:S01]  /*49a0*/  UMOV UR20, UR52 ;  /* 0x0000003400147c82 */ /* 0x000fe20008000000 */
[----:B------:R-:W-:Y:S01]  /*49b0*/  IMAD.U32 R8, RZ, RZ, UR9 ;  /* 0x00000009ff087e24 */ /* 0x000fe2000f8e00ff */
[----:B------:R-:W-:Y:S02]  /*49c0*/  UPRMT UR8, UR37, 0x654, UR17 ;  /* 0x0000065425087896 */ /* 0x000fe40008000011 */
[----:B------:R-:W-:Y:S02]  /*49d0*/  @!P4 R2UR UR15, R9 ;  /* 0x00000000090fc2ca */ /* 0x000fe400000e0000 */
[----:B------:R-:W-:Y:S02]  /*49e0*/  @!P4 R2UR UR14, R8 ;  /* 0x00000000080ec2ca */ /* 0x000fe400000e0000 */
[----:B------:R-:W3:Y:S11]  /*49f0*/  LDC.64 R8, c[0x0][0xb10] ;  /* 0x0002c400ff087b82 */ /* 0x000ef60000000a00 */
[----:B------:R1:W-:Y:S01]  /*4a00*/  @!UP1 UTMALDG.3D [UR16], [UR14], desc[UR10] ;  /* 0x00000a100e0095b4 */ /* 0x0003e20008011000 */
[----:B------:R5:W-:Y:S01]  /*4a10*/  @!P4 SYNCS.ARRIVE.TRANS64.RED.A0TR RZ, [UR7+0x30], R0 ;  /* 0x00003000ffffc9a7 */ /* 0x000be20008300407 */
[C---:B---3--:R-:W-:Y:S01]  /*4a20*/  @!P1 IMAD.HI.U32 R8, R11.reuse, R8, RZ ;  /* 0x000000080b089227 */ /* 0x048fe200078e00ff */
[----:B--2---:R-:W-:Y:S02]  /*4a30*/  @!P1 ISETP.NE.AND P0, PT, R12, 0x1, PT ;  /* 0x000000010c00980c */ /* 0x004fe40003f05270 */
[----:B-1----:R-:W-:Y:S01]  /*4a40*/  @!P1 ISETP.NE.AND P2, PT, R2, 0x1, PT ;  /* 0x000000010200980c */ /* 0x002fe20003f45270 */
[----:B------:R-:W-:Y:S01]  /*4a50*/  SYNCS.ARRIVE.TRANS64.RED.A1T0 RZ, [UR8], RZ ;  /* 0x000000ffffff79a7 */ /* 0x000fe20008100408 */
[C---:B------:R-:W-:Y:S01]  /*4a60*/  @!P1 IMAD.HI.U32 R13, R10.reuse, R13, RZ ;  /* 0x0000000d0a0d9227 */ /* 0x040fe200078e00ff */
[----:B------:R-:W-:Y:S04]  /*4a70*/  @!P1 SHF.R.U32.HI R8, RZ, R9, R8 ;  /* 0x00000009ff089219 */ /* 0x000fe80000011608 */
[----:B------:R-:W-:Y:S01]  /*4a80*/  @!P1 SEL R8, R11, R8, !P2 ;  /* 0x000000080b089207 */ /* 0x000fe20005000000 */
[----:B------:R-:W1:Y:S01]  /*4a90*/  SYNCS.PHASECHK.TRANS64.TRYWAIT P5, [UR7+0x58], R14 ;  /* 0x0000580eff0075a7 */ /* 0x000e6200080a1107 */
[----:B-----5:R-:W2:Y:S02]  /*4aa0*/  @!P1 LDC R0, c[0x0][0xb20] ;  /* 0x0002c800ff009b82 */ /* 0x020ea40000000800 */
[----:B--2---:R-:W-:Y:S04]  /*4ab0*/  @!P1 SHF.R.U32.HI R0, RZ, R0, R13 ;  /* 0x00000000ff009219 */ /* 0x004fe8000001160d */
[----:B------:R-:W-:Y:S05]  /*4ac0*/  @!P1 SEL R9, R10, R0, !P0 ;  /* 0x000000000a099207 */ /* 0x000fea0004000000 */
[----:B------:R-:W-:Y:S02]  /*4ad0*/  @!P1 IMAD.IADD R0, R9, 0x1, -R8 ;  /* 0x0000000109009824 */ /* 0x000fe400078e0a08 */
[----:B------:R-:W-:Y:S02]  /*4ae0*/  @!P1 IMAD.IADD R8, R8, 0x1, -R9 ;  /* 0x0000000108089824 */ /* 0x000fe400078e0a09 */
[----:B------:R-:W-:Y:S02]  /*4af0*/  @!P1 IMAD R11, R0, R2, R11 ;  /* 0x00000002000b9224 */ /* 0x000fe400078e020b */
[----:B------:R-:W-:Y:S01]  /*4b00*/  @!P1 IMAD R10, R8, R12, R10 ;  /* 0x0000000c080a9224 */ /* 0x000fe200078e020a */
[----:B-1----:R-:W-:Y:S06]  /*4b10*/  @!P5 BRA `(.L_x_79) ;  /* 0x0000004c00acd947 */ /* 0x002fec0003800000 */
.L_x_165:
[----:B------:R-:W-:Y:S01]  /*4b20*/  @!P4 IADD3 R2, P0, PT, R30, 0x580, RZ ;  /* 0x000005801e02c810 */ /* 0x000fe20007f1e0ff */
[----:B------:R-:W-:Y:S01]  /*4b30*/  VOTEU.ALL UP1, P4 ;  /* 0x0000000000ff7886 */ /* 0x000fe20002020000 */
[----:B------:R-:W-:Y:S01]  /*4b40*/  UMOV UR18, 0x0 ;  /* 0x0000000000127882 */ /* 0x000fe20000000000 */
[----:B------:R-:W-:Y:S01]  /*4b50*/  UMOV UR19, 0x10000000 ;  /* 0x1000000000137882 */ /* 0x000fe20000000000 */
[----:B------:R-:W-:Y:S01]  /*4b60*/  @!P4 R2UR UR9, R2 ;  /* 0x000000000209c2ca */ /* 0x000fe200000e0000 */
[----:B-1----:R-:W-:Y:S01]  /*4b70*/  @!P4 IMAD.X R0, RZ, RZ, R31, P0 ;  /* 0x000000ffff00c224 */ /* 0x002fe200000e061f */
[----:B------:R-:W-:Y:S01]  /*4b80*/  @!UP1 UIADD3 UR10, UPT, UPT, UR34, 0xc0, URZ ;  /* 0x000000c0220a9890 */ /* 0x000fe2000fffe0ff */
[----:B------:R-:W-:Y:S01]  /*4b90*/  ISETP.NE.AND P0, PT, R28, 0x2, PT ;  /* 0x000000021c00780c */ /* 0x000fe20003f05270 */
[----:B------:R-:W-:Y:S01]  /*4ba0*/  UMOV UR11, UR35 ;  /* 0x00000023000b7c82 */ /* 0x000fe20008000000 */
[----:B------:R-:W-:Y:S01]  /*4bb0*/  UMOV UR12, UR52 ;  /* 0x00000034000c7c82 */ /* 0x000fe20008000000 */
[----:B------:R-:W-:Y:S01]  /*4bc0*/  @!P4 R2UR UR8, R0 ;  /* 0x000000000008c2ca */ /* 0x000fe200000e0000 */
[----:B------:R-:W-:Y:S01]  /*4bd0*/  IMAD.IADD R14, R10, 0x1, R86 ;  /* 0x000000010a0e7824 */ /* 0x000fe200078e0256 */
[----:B------:R-:W-:Y:S01]  /*4be0*/  @P3 R2UR UR52, R26 ;  /* 0x000000001a3432ca */ /* 0x000fe200000e0000 */
[----:B------:R-:W-:Y:S01]  /*4bf0*/  IMAD.IADD R15, R11, 0x1, R87 ;  /* 0x000000010b0f7824 */ /* 0x000fe200078e0257 */
[----:B------:R-:W-:Y:S02]  /*4c00*/  SEL R0, RZ, 0x1, P0 ;  /* 0x00000001ff007807 */ /* 0x000fe40000000000 */
[----:B------:R-:W-:Y:S01]  /*4c10*/  LOP3.LUT R29, R29, 0x1, RZ, 0x3c, !PT ;  /* 0x000000011d1d7812 */ /* 0x000fe200078e3cff */
[----:B------:R-:W-:Y:S01]  /*4c20*/  IMAD.U32 R8, RZ, RZ, UR9 ;  /* 0x00000009ff087e24 */ /* 0x000fe2000f8e00ff */
[----:B------:R-:W-:Y:S01]  /*4c30*/  @!UP1 UIADD3 UR9, UPT, UPT, UR7, 0x38, URZ ;  /* 0x0000003807099890 */ /* 0x000fe2000fffe0ff */
[----:B------:R-:W-:Y:S02]  /*4c40*/  LOP3.LUT R27, R27, R0, RZ, 0x3c, !PT ;  /* 0x000000001b1b7212 */ /* 0x000fe400078e3cff */
[----:B------:R-:W-:Y:S02]  /*4c50*/  SEL R28, R28, RZ, P0 ;  /* 0x000000ff1c1c7207 */ /* 0x000fe40000000000 */
[----:B------:R-:W-:Y:S01]  /*4c60*/  IMAD.U32 R9, RZ, RZ, UR8 ;  /* 0x00000008ff097e24 */ /* 0x000fe2000f8e00ff */
[----:B------:R-:W-:Y:S01]  /*4c70*/  @!P4 R2UR UR14, R8 ;  /* 0x00000000080ec2ca */ /* 0x000fe200000e0000 */
[----:B------:R-:W-:Y:S01]  /*4c80*/  @!UP1 UIADD3 UR8, UPT, UPT, UR7, 0x6400, URZ ;  /* 0x0000640007089890 */ /* 0x000fe2000fffe0ff */
[----:B------:R-:W-:Y:S02]  /*4c90*/  VOTEU.ALL UP1, P4 ;  /* 0x0000000000ff7886 */ /* 0x000fe40002020000 */
[----:B------:R-:W-:Y:S11]  /*4ca0*/  @!P4 R2UR UR15, R9 ;  /* 0x00000000090fc2ca */ /* 0x000ff600000e0000 */
[----:B------:R-:W-:Y:S02]  /*4cb0*/  @!UPT UIADD3 URZ, UPT, UPT, URZ, URZ, URZ ;  /* 0x000000fffffff290 */ /* 0x000fe4000fffe0ff */
[----:B------:R2:W-:Y:S01]  /*4cc0*/  @!UP1 UTMALDG.3D [UR8], [UR14], desc[UR18] ;  /* 0x000012080e0095b4 */ /* 0x0005e20008011000 */
[----:B------:R2:W-:Y:S01]  /*4cd0*/  @!P4 SYNCS.ARRIVE.TRANS64.RED.A0TR RZ, [UR7+0x38], R25 ;  /* 0x00003819ffffc9a7 */ /* 0x0005e20008300407 */
[----:B------:R-:W-:Y:S01]  /*4ce0*/  UPLOP3.LUT UP1, UPT, UPT, UPT, UPT, 0x80, 0x8 ;  /* 0x000000000008789c */ /* 0x000fe20003f2f070 */
[----:B------:R-:W-:Y:S01]  /*4cf0*/  SYNCS.ARRIVE.TRANS64.RED.A1T0 RZ, [UR13], RZ ;  /* 0x000000ffffff79a7 */ /* 0x000fe2000810040d */
[----:B------:R-:W-:Y:S09]  /*4d00*/  @P3 BRA `(.L_x_80) ;  /* 0xfffffff0009c3947 */ /* 0x000ff2000383ffff */
[----:B------:R-:W-:-:S04]  /*4d10*/  SHF.L.U32 R2, R29, 0x1f, RZ ;  /* 0x0000001f1d027819 */ /* 0x000fc800000006ff */
[----:B------:R-:W1:Y:S02]  /*4d20*/  SYNCS.PHASECHK.TRANS64.TRYWAIT P0, [UR7+0x40], R2 ;  /* 0x00004002ff0075a7 */ /* 0x000e640008001107 */
[----:B-1----:R-:W-:Y:S05]  /*4d30*/  @!P0 BRA `(.L_x_81) ;  /* 0x0000004c003c8947 */ /* 0x002fea0003800000 */
.L_x_167:
[----:B------:R-:W3:Y:S02]  /*4d40*/  SYNCS.PHASECHK.TRANS64.TRYWAIT P0, [UR7+0x48], R2 ;  /* 0x00004802ff0075a7 */ /* 0x000ee40008001107 */
[----:B---3--:R-:W-:Y:S05]  /*4d50*/  @!P0 BRA `(.L_x_82) ;  /* 0x0000004c004c8947 */ /* 0x008fea0003800000 */
.L_x_169:
[----:B------:R-:W3:Y:S02]  /*4d60*/  SYNCS.PHASECHK.TRANS64.TRYWAIT P0, [UR7+0x50], R2 ;  /* 0x00005002ff0075a7 */ /* 0x000ee40008001107 */
[----:B---3--:R-:W-:Y:S05]  /*4d70*/  @!P0 BRA `(.L_x_83) ;  /* 0x0000004c005c8947 */ /* 0x008fea0003800000 */
.L_x_171:
[----:B-1----:R-:W-:-:S07]  /*4d80*/  MOV R0, UR7 ;  /* 0x0000000700007c02 */ /* 0x002fce0008000f00 */
.L_x_84:
[----:B-1----:R-:W-:-:S04]  /*4d90*/  SHF.L.U32 R2, R29, 0x1f, RZ ;  /* 0x0000001f1d027819 */ /* 0x002fc800000006ff */
[----:B------:R1:W3:Y:S03]  /*4da0*/  SYNCS.PHASECHK.TRANS64.TRYWAIT P0, [R0+URZ+0x58], R2 ;  /* 0x00005802000075a7 */ /* 0x0002e600080011ff */
[----:B---3--:R-:W-:Y:S05]  /*4db0*/  @!P0 NANOSLEEP.SYNCS 0x989680 ;  /* 0x009896800000895d */ /* 0x008fea0003900000 */
[----:B------:R-:W3:Y:S02]  /*4dc0*/  @!P0 SYNCS.PHASECHK.TRANS64 P0, [R0+URZ+0x58], R2 ;  /* 0x00005802000085a7 */ /* 0x000ee400080010ff */
[----:B--23--:R-:W-:Y:S05]  /*4dd0*/  @P0 EXIT ;  /* 0x000000000000094d */ /* 0x00cfea0003800000 */
[----:B------:R-:W-:Y:S05]  /*4de0*/  BRA `(.L_x_84) ;  /* 0xfffffffc00e87947 */ /* 0x000fea000383ffff */
.L_x_69:
[----:B------:R-:W-:-:S06]  /*4df0*/  UISETP.GE.AND UP1, UPT, UR8, 0x4, UPT ;  /* 0x000000040800788c */ /* 0x000fcc000bf26270 */
[----:B------:R-:W-:-:S13]  /*4e00*/  PLOP3.LUT P0, PT, PT, PT, UP1, 0x80, 0x8 ;  /* 0x000000000008781c */ /* 0x000fda0003f0f018 */
[----:B------:R-:W-:Y:S05]  /*4e10*/  @!P0 EXIT ;  /* 0x000000000000894d */ /* 0x000fea0003800000 */
[----:B------:R-:W-:Y:S01]  /*4e20*/  BAR.SYNC.DEFER_BLOCKING 0x6, 0xa0 ;  /* 0x0182800000007b1d */ /* 0x000fe20000010000 */
[C---:B------:R-:W-:Y:S01]  /*4e30*/  IMAD.SHL.U32 R4, R101.reuse, 0x40, RZ ;  /* 0x0000004065047824 */ /* 0x040fe200078e00ff */
[----:B------:R-:W-:Y:S01]  /*4e40*/  SHF.R.U32.HI R3, RZ, 0x1, R101 ;  /* 0x00000001ff037819 */ /* 0x000fe20000011665 */
[C---:B------:R-:W-:Y:S01]  /*4e50*/  IMAD.U32 R46, R101.reuse, 0x10000, RZ ;  /* 0x00010000652e7824 */ /* 0x040fe200078e00ff */
[C---:B------:R-:W-:Y:S01]  /*4e60*/  R2P PR, R101.reuse, 0x6 ;  /* 0x0000000665007804 */ /* 0x040fe20000000000 */
[C---:B------:R-:W-:Y:S01]  /*4e70*/  IMAD.SHL.U32 R2, R101.reuse, 0x20, RZ ;  /* 0x0000002065027824 */ /* 0x040fe200078e00ff */
[----:B------:R-:W-:Y:S02]  /*4e80*/  UMOV UR36, 0x400 ;  /* 0x0000040000247882 */ /* 0x000fe40000000000 */
[----:B------:R-:W1:Y:S01]  /*4e90*/  LDC R91, c[0x0][0x370] ;  /* 0x0000dc00ff5b7b82 */ /* 0x000e620000000800 */
[----:B------:R-:W-:Y:S01]  /*4ea0*/  ULEA UR36, UR37, UR36, 0x18 ;  /* 0x0000002425247291 */ /* 0x000fe2000f8ec0ff */
[C---:B------:R-:W-:Y:S01]  /*4eb0*/  LOP3.LUT R5, R4.reuse, 0x1c0, RZ, 0xc0, !PT ;  /* 0x000001c004057812 */ /* 0x040fe200078ec0ff */
[----:B------:R-:W-:Y:S01]  /*4ec0*/  IMAD.SHL.U32 R92, R101, 0x8, RZ ;  /* 0x00000008655c7824 */ /* 0x000fe200078e00ff */
[----:B------:R-:W-:Y:S01]  /*4ed0*/  LOP3.LUT R4, R4, 0x200, RZ, 0xc0, !PT ;  /* 0x0000020004047812 */ /* 0x000fe200078ec0ff */
[----:B------:R-:W-:Y:S01]  /*4ee0*/  IMAD.MOV.U32 R99, RZ, RZ, 0x20 ;  /* 0x00000020ff637424 */ /* 0x000fe200078e00ff */
[----:B------:R-:W-:Y:S01]  /*4ef0*/  LOP3.LUT R3, R5, 0x8, R3, 0xf8, !PT ;  /* 0x0000000805037812 */ /* 0x000fe200078ef803 */
[----:B------:R-:W-:Y:S01]  /*4f00*/  UIADD3 UR4, UPT, UPT, UR36, 0x400, URZ ;  /* 0x0000040024047890 */ /* 0x000fe2000fffe0ff */
[----:B------:R-:W2:Y:S01]  /*4f10*/  LDC R42, c[0x0][0xb0c] ;  /* 0x0002c300ff2a7b82 */ /* 0x000ea20000000800 */
[----:B------:R-:W-:Y:S01]  /*4f20*/  LOP3.LUT R46, R46, 0x600000, RZ, 0xc0, !PT ;  /* 0x006000002e2e7812 */ /* 0x000fe200078ec0ff */
[----:B------:R-:W-:Y:S01]  /*4f30*/  IMAD.MOV.U32 R98, RZ, RZ, 0x1 ;  /* 0x00000001ff627424 */ /* 0x000fe200078e00ff */
[----:B------:R-:W-:Y:S01]  /*4f40*/  LOP3.LUT R2, R4, 0xc00, R2, 0xf8, !PT ;  /* 0x00000c0004027812 */ /* 0x000fe200078ef802 */
[----:B------:R-:W-:Y:S01]  /*4f50*/  IMAD.MOV.U32 R45, RZ, RZ, RZ ;  /* 0x000000ffff2d7224 */ /* 0x000fe200078e00ff */
[----:B------:R-:W-:-:S02]  /*4f60*/  LOP3.LUT R92, R3, 0x38, R92, 0x78, !PT ;  /* 0x00000038035c7812 */ /* 0x000fc400078e785c */
[----:B------:R-:W-:Y:S02]  /*4f70*/  CS2R R96, SRZ ;  /* 0x0000000000607805 */ /* 0x000fe4000001ff00 */
[----:B------:R-:W-:Y:S01]  /*4f80*/  SEL R100, R99, 0xffffffe0, !P2 ;  /* 0xffffffe063647807 */ /* 0x000fe20005000000 */
[----:B------:R-:W4:Y:S01]  /*4f90*/  LDC R89, c[0x0][0xb20] ;  /* 0x0002c800ff597b82 */ /* 0x000f220000000800 */
[----:B------:R-:W3:Y:S01]  /*4fa0*/  LDS R0, [UR36+0x120] ;  /* 0x00012024ff007984 */ /* 0x000ee20008000800 */
[----:B------:R-:W-:Y:S01]  /*4fb0*/  LOP3.LUT R92, R2, R92, RZ, 0xfc, !PT ;  /* 0x0000005c025c7212 */ /* 0x000fe200078efcff */
[----:B------:R-:W-:Y:S01]  /*4fc0*/  IMAD.MOV.U32 R104, RZ, RZ, RZ ;  /* 0x000000ffff687224 */ /* 0x000fe200078e00ff */
[----:B------:R-:W-:Y:S01]  /*4fd0*/  LOP3.LUT R101, R101, 0x60, RZ, 0xc0, !PT ;  /* 0x0000006065657812 */ /* 0x000fe200078ec0ff */
[----:B------:R-:W-:Y:S01]  /*4fe0*/  IMAD.U32 R94, RZ, RZ, UR4 ;  /* 0x00000004ff5e7e24 */ /* 0x000fe2000f8e00ff */
[----:B------:R-:W-:Y:S01]  /*4ff0*/  SEL R99, R99, 0xffffffe0, !P1 ;  /* 0xffffffe063637807 */ /* 0x000fe20004800000 */
[----:B------:R-:W1:Y:S01]  /*5000*/  LDCU.64 UR54, c[0x0][0x348] ;  /* 0x00006900ff3677ac */ /* 0x000e620008000a00 */
[----:B------:R-:W1:Y:S01]  /*5010*/  LDC R41, c[0x0][0xb30] ;  /* 0x0002cc00ff297b82 */ /* 0x000e620000000800 */
[----:B------:R-:W1:Y:S01]  /*5020*/  LDCU.64 UR38, c[0x0][0x888] ;  /* 0x00011100ff2677ac */ /* 0x000e620008000a00 */
[----:B------:R-:W1:Y:S06]  /*5030*/  LDCU.64 UR44, c[0x0][0x890] ;  /* 0x00011200ff2c77ac */ /* 0x000e6c0008000a00 */
[----:B------:R-:W1:Y:S01]  /*5040*/  LDC.64 R84, c[0x0][0xb10] ;  /* 0x0002c400ff547b82 */ /* 0x000e620000000a00 */
[----:B------:R-:W-:Y:S01]  /*5050*/  UMOV UR48, URZ ;  /* 0x000000ff00307c82 */ /* 0x000fe20008000000 */
[----:B------:R-:W-:-:S06]  /*5060*/  UMOV UR50, URZ ;  /* 0x000000ff00327c82 */ /* 0x000fcc0008000000 */
[----:B------:R-:W1:Y:S08]  /*5070*/  LDC.64 R38, c[0x0][0xb18] ;  /* 0x0002c600ff267b82 */ /* 0x000e700000000a00 */
[----:B------:R-:W1:Y:S08]  /*5080*/  LDC.64 R36, c[0x0][0xb28] ;  /* 0x0002ca00ff247b82 */ /* 0x000e700000000a00 */
[----:B------:R-:W1:Y:S01]  /*5090*/  LDC.64 R82, c[0x0][0x8b0] ;  /* 0x00022c00ff527b82 */ /* 0x000e620000000a00 */
[----:B---3--:R-:W-:-:S07]  /*50a0*/  IMAD.IADD R46, R0, 0x1, R46 ;  /* 0x00000001002e7824 */ /* 0x008fce00078e022e */
[----:B------:R-:W3:Y:S08]  /*50b0*/  LDC.64 R80, c[0x0][0x8a8] ;  /* 0x00022a00ff507b82 */ /* 0x000ef00000000a00 */
[----:B--2-4-:R-:W1:Y:S02]  /*50c0*/  LDC R90, c[0x0][0x374] ;  /* 0x0000dd00ff5a7b82 */ /* 0x014e640000000800 */
.L_x_128:
[----:B------:R-:W-:Y:S02]  /*50d0*/  LEA R0, R104, UR36, 0x3 ;  /* 0x0000002468007c11 */ /* 0x000fe4000f8e18ff */
[----:B------:R-:W-:Y:S02]  /*50e0*/  SHF.L.U32 R2, R96, 0x1f, RZ ;  /* 0x0000001f60027819 */ /* 0x000fe400000006ff */
[----:B-1----:R-:W-:Y:S02]  /*50f0*/  LEA R16, R104, UR36, 0x4 ;  /* 0x0000002468107c11 */ /* 0x002fe4000f8e20ff */
[----:B------:R-:W2:Y:S02]  /*5100*/  SYNCS.PHASECHK.TRANS64.TRYWAIT P0, [R0+URZ+0x70], R2 ;  /* 0x00007002000075a7 */ /* 0x000ea400080011ff */
[----:B--2---:R-:W-:Y:S05]  /*5110*/  @!P0 BRA `(.L_x_85) ;  /* 0x00000048008c8947 */ /* 0x004fea0003800000 */
.L_x_172:
[----:B------:R-:W4:Y:S01]  /*5120*/  LDC.64 R10, c[0x0][0xb10] ;  /* 0x0002c400ff0a7b82 */ /* 0x000f220000000a00 */
[----:B------:R-:W3:Y:S01]  /*5130*/  LDS.128 R16, [R16+0x100] ;  /* 0x0001000010107984 */ /* 0x000ee20000000c00 */
[----:B-1----:R-:W-:Y:S01]  /*5140*/  ISETP.NE.AND P1, PT, R41, 0x1, PT ;  /* 0x000000012900780c */ /* 0x002fe20003f25270 */
[----:B--2---:R-:W-:Y:S01]  /*5150*/  VIADD R0, R0, 0x80 ;  /* 0x0000008000007836 */ /* 0x004fe20000000000 */
[----:B------:R-:W-:Y:S04]  /*5160*/  ISETP.GE.AND P0, PT, R40, 0x1, PT ;  /* 0x000000012800780c */ /* 0x000fe80003f06270 */
[----:B------:R-:W1:Y:S01]  /*5170*/  LDC.64 R8, c[0x0][0xb18] ;  /* 0x0002c600ff087b82 */ /* 0x000e620000000a00 */
[----:B------:R-:W-:Y:S01]  /*5180*/  PRMT R0, RZ, 0x654, R0 ;  /* 0x00000654ff007816 */ /* 0x000fe20000000000 */
[----:B------:R-:W-:Y:S01]  /*5190*/  @!PT LDS RZ, [RZ] ;  /* 0x00000000fffff984 */ /* 0x000fe20000000800 */
[----:B------:R-:W-:Y:S01]  /*51a0*/  @!PT LDS RZ, [RZ] ;  /* 0x00000000fffff984 */ /* 0x000fe20000000800 */
[----:B------:R-:W-:Y:S01]  /*51b0*/  @!PT LDS RZ, [RZ] ;  /* 0x00000000fffff984 */ /* 0x000fe20000000800 */
[----:B------:R-:W-:Y:S01]  /*51c0*/  @!PT LDS RZ, [RZ] ;  /* 0x00000000fffff984 */ /* 0x000fe20000000800 */
[----:B------:R2:W-:Y:S06]  /*51d0*/  MEMBAR.ALL.CTA ;  /* 0x0000000000007992 */ /* 0x0005ec0000008000 */
[----:B--2---:R-:W2:Y:S01]  /*51e0*/  FENCE.VIEW.ASYNC.S ;  /* 0x00000000000073c6 */ /* 0x004ea20000000000 */
[----:B------:R-:W1:Y:S08]  /*51f0*/  @!P1 LDC R12, c[0x0][0xb20] ;  /* 0x0002c800ff0c9b82 */ /* 0x000e700000000800 */
[----:B------:R-:W1:Y:S01]  /*5200*/  @!P1 LDC R7, c[0x0][0xb0c] ;  /* 0x0002c300ff079b82 */ /* 0x000e620000000800 */
[----:B--2---:R2:W-:Y:S01]  /*5210*/  SYNCS.ARRIVE.TRANS64.RED.A1T0 RZ, [R0+URZ], RZ ;  /* 0x000000ff00ff79a7 */ /* 0x0045e200081004ff */
[----:B---3--:R-:W-:Y:S04]  /*5220*/  LOP3.LUT P4, RZ, R18, 0x1, RZ, 0xc0, !PT ;  /* 0x0000000112ff7812 */ /* 0x008fe8000788c0ff */
[----:B------:R-:W-:Y:S09]  /*5230*/  P2R R102, PR, RZ, 0x10 ;  /* 0x00000010ff667803 */ /* 0x000ff20000000000 */
[----:B------:R-:W-:Y:S02]  /*5240*/  @P4 MOV R44, R16 ;  /* 0x00000010002c4202 */ /* 0x000fe40000000f00 */
[----:B------:R-:W-:Y:S01]  /*5250*/  @P4 LOP3.LUT R43, R17, 0xffff, RZ, 0xc0, !PT ;  /* 0x0000ffff112b4812 */ /* 0x000fe200078ec0ff */
[----:B--2-4-:R-:W-:Y:S06]  /*5260*/  @!P0 BRA `(.L_x_86) ;  /* 0x0000000000a48947 */ /* 0x014fec0003800000 */
[----:B------:R-:W-:Y:S01]  /*5270*/  IMAD.HI.U32 R0, R90, R39, RZ ;  /* 0x000000275a007227 */ /* 0x000fe200078e00ff */
[----:B------:R-:W-:Y:S02]  /*5280*/  ISETP.NE.AND P0, PT, R38, 0x1, PT ;  /* 0x000000012600780c */ /* 0x000fe40003f05270 */
[----:B------:R-:W-:Y:S01]  /*5290*/  ISETP.NE.AND P2, PT, R40, 0x1, PT ;  /* 0x000000012800780c */ /* 0x000fe20003f45270 */
[----:B------:R-:W-:Y:S01]  /*52a0*/  IMAD.HI.U32 R4, R91, R84, RZ ;  /* 0x000000545b047227 */ /* 0x000fe200078e00ff */
[----:B------:R-:W-:Y:S02]  /*52b0*/  SHF.R.U32.HI R0, RZ, R89, R0 ;  /* 0x00000059ff007219 */ /* 0x000fe40000011600 */
[----:B------:R-:W-:Y:S01]  /*52c0*/  ISETP.NE.AND P3, PT, R42, 0x1, PT ;  /* 0x000000012a00780c */ /* 0x000fe20003f65270 */
[----:B------:R-:W-:Y:S01]  /*52d0*/  IMAD.HI.U32 R6, R43, R39, RZ ;  /* 0x000000272b067227 */ /* 0x000fe200078e00ff */
[-C--:B------:R-:W-:Y:S02]  /*52e0*/  SHF.R.U32.HI R4, RZ, R85.reuse, R4 ;  /* 0x00000055ff047219 */ /* 0x080fe40000011604 */
[----:B------:R-:W-:Y:S01]  /*52f0*/  SEL R0, R90, R0, !P0 ;  /* 0x000000005a007207 */ /* 0x000fe20004000000 */
[----:B------:R-:W-:Y:S01]  /*5300*/  IMAD.HI.U32 R5, R44, R84, RZ ;  /* 0x000000542c057227 */ /* 0x000fe200078e00ff */
[----:B------:R-:W-:Y:S03]  /*5310*/  SEL R4, R91, R4, !P3 ;  /* 0x000000045b047207 */ /* 0x000fe60005800000 */
[-C--:B------:R-:W-:Y:S01]  /*5320*/  IMAD.HI.U32 R3, R0, R36.reuse, RZ ;  /* 0x0000002400037227 */ /* 0x080fe200078e00ff */
[----:B------:R-:W-:Y:S03]  /*5330*/  SHF.R.U32.HI R5, RZ, R85, R5 ;  /* 0x00000055ff057219 */ /* 0x000fe60000011605 */
[----:B------:R-:W-:Y:S01]  /*5340*/  IMAD.HI.U32 R2, R4, R36, RZ ;  /* 0x0000002404027227 */ /* 0x000fe200078e00ff */
[----:B------:R-:W-:Y:S02]  /*5350*/  @P2 SHF.R.U32.HI R0, RZ, R37, R3 ;  /* 0x00000025ff002219 */ /* 0x000fe40000011603 */
[----:B------:R-:W-:Y:S02]  /*5360*/  SHF.R.U32.HI R3, RZ, R89, R6 ;  /* 0x00000059ff037219 */ /* 0x000fe40000011606 */
[----:B------:R-:W-:Y:S01]  /*5370*/  @P2 SHF.R.U32.HI R4, RZ, R37, R2 ;  /* 0x00000025ff042219 */ /* 0x000fe20000011602 */
[----:B------:R-:W-:Y:S01]  /*5380*/  IMAD R0, R40, R0, RZ ;  /* 0x0000000028007224 */ /* 0x000fe200078e02ff */
[----:B------:R-:W-:Y:S02]  /*5390*/  SEL R3, R43, R3, !P0 ;  /* 0x000000032b037207 */ /* 0x000fe40004000000 */
[----:B------:R-:W-:Y:S01]  /*53a0*/  SEL R2, R44, R5, !P3 ;  /* 0x000000052c027207 */ /* 0x000fe20005800000 */
[----:B------:R-:W-:Y:S01]  /*53b0*/  IMAD R5, R40, R4, RZ ;  /* 0x0000000428057224 */ /* 0x000fe200078e02ff */
[C---:B------:R-:W-:Y:S01]  /*53c0*/  ISETP.GE.AND P0, PT, R3.reuse, R0, PT ;  /* 0x000000000300720c */ /* 0x040fe20003f06270 */
[C---:B------:R-:W-:Y:S03]  /*53d0*/  IMAD.HI.U32 R0, R3.reuse, R36, RZ ;  /* 0x0000002403007227 */ /* 0x040fe600078e00ff */
[C---:B------:R-:W-:Y:S02]  /*53e0*/  ISETP.GE.OR P0, PT, R2.reuse, R5, P0 ;  /* 0x000000050200720c */ /* 0x040fe40000706670 */
[----:B------:R-:W-:Y:S04]  /*53f0*/  SHF.R.U32.HI R0, RZ, R37, R0 ;  /* 0x00000025ff007219 */ /* 0x000fe80000011600 */
[C---:B------:R-:W-:Y:S05]  /*5400*/  SEL R6, R3.reuse, R0, !P2 ;  /* 0x0000000003067207 */ /* 0x040fea0005000000 */
        /* <DEDUP_REMOVED lines=14> */
[----:B------:R-:W-:Y:S07]  /*54f0*/  IMAD R43, R3, R38, R43 ;  /* 0x00000026032b7224 */ /* 0x000fee00078e022b */
.L_x_86:
[----:B-1----:R-:W-:Y:S01]  /*5500*/  @!P1 ISETP.NE.AND P0, PT, R8, 0x1, PT ;  /* 0x000000010800980c */ /* 0x002fe20003f05270 */
[----:B------:R-:W-:Y:S01]  /*5510*/  @!P1 IMAD.HI.U32 R2, R43, R9, RZ ;  /* 0x000000092b029227 */ /* 0x000fe200078e00ff */
[----:B------:R-:W-:Y:S01]  /*5520*/  R2UR UR42, R15 ;  /* 0x000000000f2a72ca */ /* 0x000fe200000e0000 */
[----:B------:R-:W-:Y:S01]  /*5530*/  BSSY.RECONVERGENT B6, `(.L_x_87) ;  /* 0x0000031000067945 */ /* 0x000fe20003800200 */
[----:B------:R-:W-:Y:S01]  /*5540*/  R2UR UR41, R14 ;  /* 0x000000000e2972ca */ /* 0x000fe200000e0000 */
[----:B------:R-:W-:Y:S01]  /*5550*/  @!P1 IMAD.HI.U32 R0, R44, R10, RZ ;  /* 0x0000000a2c009227 */ /* 0x000fe200078e00ff */
[----:B------:R-:W-:Y:S02]  /*5560*/  @!P1 SHF.R.U32.HI R2, RZ, R12, R2 ;  /* 0x0000000cff029219 */ /* 0x000fe40000011602 */
[----:B------:R-:W-:Y:S01]  /*5570*/  @!P1 ISETP.NE.AND P2, PT, R7, 0x1, PT ;  /* 0x000000010700980c */ /* 0x000fe20003f45270 */
[----:B------:R-:W-:Y:S01]  /*5580*/  VIADD R104, R104, 0x1 ;  /* 0x0000000168687836 */ /* 0x000fe20000000000 */
[----:B------:R-:W-:Y:S02]  /*5590*/  @!P1 SEL R2, R43, R2, !P0 ;  /* 0x000000022b029207 */ /* 0x000fe40004000000 */
[----:B------:R-:W-:Y:S02]  /*55a0*/  @!P1 SHF.R.U32.HI R0, RZ, R11, R0 ;  /* 0x0000000bff009219 */ /* 0x000fe40000011600 */
[----:B------:R-:W-:Y:S01]  /*55b0*/  LOP3.LUT P0, RZ, R94, 0x3f0, RZ, 0xc0, !PT ;  /* 0x000003f05eff7812 */ /* 0x000fe2000780c0ff */
[----:B------:R-:W-:Y:S01]  /*55c0*/  USHF.L.U32 UR42, UR42, 0x6, URZ ;  /* 0x000000062a2a7899 */ /* 0x000fe200080006ff */
[----:B------:R-:W-:Y:S01]  /*55d0*/  @!P1 SEL R3, R44, R0, !P2 ;  /* 0x000000002c039207 */ /* 0x000fe20005000000 */
[----:B------:R-:W-:Y:S01]  /*55e0*/  USHF.L.U32 UR41, UR41, 0x8, URZ ;  /* 0x0000000829297899 */ /* 0x000fe200080006ff */
[----:B------:R-:W-:Y:S03]  /*55f0*/  @P4 SHF.R.U32.HI R95, RZ, 0x10, R17 ;  /* 0x00000010ff5f4819 */ /* 0x000fe60000011611 */
[----:B------:R-:W-:Y:S02]  /*5600*/  @!P1 IMAD.IADD R0, R2, 0x1, -R3 ;  /* 0x0000000102009824 */ /* 0x000fe400078e0a03 */
[----:B------:R-:W-:Y:S02]  /*5610*/  @!P1 IMAD.IADD R2, R3, 0x1, -R2 ;  /* 0x0000000103029824 */ /* 0x000fe400078e0a02 */
[----:B------:R-:W-:Y:S02]  /*5620*/  @!P1 IMAD R44, R0, R7, R44 ;  /* 0x00000007002c9224 */ /* 0x000fe400078e022c */
[----:B------:R-:W-:Y:S01]  /*5630*/  @!P1 IMAD R43, R2, R8, R43 ;  /* 0x00000008022b9224 */ /* 0x000fe200078e022b */
[----:B------:R-:W-:Y:S06]  /*5640*/  @!P0 BRA `(.L_x_88) ;  /* 0x00000000007c8947 */ /* 0x000fec0003800000 */
[----:B------:R-:W1:Y:S01]  /*5650*/  LDCU.64 UR8, c[0x4][0x80] ;  /* 0x01001000ff0877ac */ /* 0x000e620008000a00 */
[----:B------:R-:W-:Y:S01]  /*5660*/  MOV R2, 0x0 ;  /* 0x0000000000027802 */ /* 0x000fe20000000f00 */
[----:B------:R-:W-:Y:S02]  /*5670*/  HFMA2 R12, -RZ, RZ, 0, 5.9604644775390625e-08 ;  /* 0x00000001ff0c7431 */ /* 0x000fe400000001ff */
[----:B------:R-:W-:Y:S01]  /*5680*/  IMAD.MOV.U32 R8, RZ, RZ, 0x70 ;  /* 0x00000070ff087424 */ /* 0x000fe200078e00ff */
[----:B------:R2:W3:Y:S01]  /*5690*/  LDC.64 R14, c[0x4][R2] ;  /* 0x01000000020e7b82 */ /* 0x0004e20000000a00 */
[----:B------:R-:W4:Y:S01]  /*56a0*/  LDCU.64 UR6, c[0x4][0x88] ;  /* 0x01001100ff0677ac */ /* 0x000f220008000a00 */
[----:B------:R-:W-:Y:S01]  /*56b0*/  IMAD.MOV.U32 R13, RZ, RZ, RZ ;  /* 0x000000ffff0d7224 */ /* 0x000fe200078e00ff */
[----:B------:R-:W2:Y:S01]  /*56c0*/  LDCU.64 UR4, c[0x4][0x8] ;  /* 0x01000100ff0477ac */ /* 0x000ea20008000a00 */
[----:B-1----:R-:W-:Y:S01]  /*56d0*/  MOV R5, UR9 ;  /* 0x0000000900057c02 */ /* 0x002fe20008000f00 */
[----:B------:R-:W-:Y:S01]  /*56e0*/  IMAD.U32 R4, RZ, RZ, UR8 ;  /* 0x00000008ff047e24 */ /* 0x000fe2000f8e00ff */
[----:B----4-:R-:W-:Y:S01]  /*56f0*/  MOV R7, UR7 ;  /* 0x0000000700077c02 */ /* 0x010fe20008000f00 */
[----:B------:R-:W-:Y:S01]  /*5700*/  IMAD.U32 R6, RZ, RZ, UR6 ;  /* 0x00000006ff067e24 */ /* 0x000fe2000f8e00ff */
[----:B--2---:R-:W-:Y:S01]  /*5710*/  MOV R11, UR5 ;  /* 0x00000005000b7c02 */ /* 0x004fe20008000f00 */
[----:B------:R-:W-:Y:S02]  /*5720*/  IMAD.U32 R10, RZ, RZ, UR4 ;  /* 0x00000004ff0a7e24 */ /* 0x000fe4000f8e00ff */
[----:B------:R-:W-:Y:S07]  /*5730*/  LEPC R20, `(.L_x_89) ;  /* 0x000000001014794e */ /* 0x000fee0000000000 */
[----:B---3-5:R-:W-:Y:S05]  /*5740*/  CALL.ABS.NOINC R14 ;  /* 0x000000000e007343 */ /* 0x028fea0003c00000 */
.L_x_89:
[----:B------:R-:W1:Y:S01]  /*5750*/  LDCU.64 UR8, c[0x4][0x80] ;  /* 0x01001000ff0877ac */ /* 0x000e620008000a00 */
[----:B------:R-:W2:Y:S01]  /*5760*/  LDC.64 R2, c[0x4][R2] ;  /* 0x0100000002027b82 */ /* 0x000ea20000000a00 */
[----:B------:R-:W-:Y:S02]  /*5770*/  HFMA2 R12, -RZ, RZ, 0, 5.9604644775390625e-08 ;  /* 0x00000001ff0c7431 */ /* 0x000fe400000001ff */
[----:B------:R-:W-:Y:S02]  /*5780*/  IMAD.MOV.U32 R8, RZ, RZ, 0x70 ;  /* 0x00000070ff087424 */ /* 0x000fe400078e00ff */
[----:B------:R-:W-:Y:S01]  /*5790*/  IMAD.MOV.U32 R13, RZ, RZ, RZ ;  /* 0x000000ffff0d7224 */ /* 0x000fe200078e00ff */
[----:B------:R-:W3:Y:S01]  /*57a0*/  LDCU.64 UR6, c[0x4][0x88] ;  /* 0x01001100ff0677ac */ /* 0x000ee20008000a00 */
[----:B------:R-:W4:Y:S01]  /*57b0*/  LDCU.64 UR4, c[0x4][0x8] ;  /* 0x01000100ff0477ac */ /* 0x000f220008000a00 */
[----:B-1----:R-:W-:Y:S02]  /*57c0*/  MOV R4, UR8 ;  /* 0x0000000800047c02 */ /* 0x002fe40008000f00 */
[----:B------:R-:W-:Y:S02]  /*57d0*/  MOV R5, UR9 ;  /* 0x0000000900057c02 */ /* 0x000fe40008000f00 */
[----:B---3--:R-:W-:Y:S01]  /*57e0*/  MOV R7, UR7 ;  /* 0x0000000700077c02 */ /* 0x008fe20008000f00 */
[----:B------:R-:W-:Y:S01]  /*57f0*/  IMAD.U32 R6, RZ, RZ, UR6 ;  /* 0x00000006ff067e24 */ /* 0x000fe2000f8e00ff */
[----:B----4-:R-:W-:Y:S01]  /*5800*/  MOV R11, UR5 ;  /* 0x00000005000b7c02 */ /* 0x010fe20008000f00 */
[----:B------:R-:W-:Y:S02]  /*5810*/  IMAD.U32 R10, RZ, RZ, UR4 ;  /* 0x00000004ff0a7e24 */ /* 0x000fe4000f8e00ff */
[----:B------:R-:W-:Y:S07]  /*5820*/  LEPC R20, `(.L_x_88) ;  /* 0x000000001014794e */ /* 0x000fee0000000000 */
[----:B--2---:R-:W-:Y:S05]  /*5830*/  CALL.ABS.NOINC R2 ;  /* 0x0000000002007343 */ /* 0x004fea0003c00000 */
.L_x_88:
[----:B------:R-:W-:Y:S05]  /*5840*/  BSYNC.RECONVERGENT B6 ;  /* 0x0000000000067941 */ /* 0x000fea0003800200 */
.L_x_87:
[----:B------:R-:W-:Y:S01]  /*5850*/  ISETP.NE.U32.AND P4, PT, R82, RZ, PT ;  /* 0x000000ff5200720c */ /* 0x000fe20003f85070 */
[----:B------:R-:W-:Y:S01]  /*5860*/  UISETP.NE.AND UP2, UPT, UR49, URZ, UPT ;  /* 0x000000ff3100728c */ /* 0x000fe2000bf45270 */
[----:B------:R-:W-:Y:S01]  /*5870*/  ISETP.NE.U32.AND P2, PT, RZ, UR38, PT ;  /* 0x00000026ff007c0c */ /* 0x000fe2000bf45070 */
[----:B------:R-:W-:Y:S01]  /*5880*/  UISETP.NE.U32.AND UP1, UPT, UR44, URZ, UPT ;  /* 0x000000ff2c00728c */ /* 0x000fe2000bf25070 */
[----:B------:R-:W-:Y:S01]  /*5890*/  ISETP.NE.AND.EX P4, PT, R83, RZ, PT, P4 ;  /* 0x000000ff5300720c */ /* 0x000fe20003f85340 */
[----:B------:R-:W-:Y:S01]  /*58a0*/  UPLOP3.LUT UP0, UPT, UPT, UPT, UPT, 0x40, 0x4 ;  /* 0x000000000004789c */ /* 0x000fe20003f0e870 */
[----:B------:R-:W-:Y:S01]  /*58b0*/  ISETP.NE.AND.EX P2, PT, RZ, UR39, PT, P2 ;  /* 0x00000027ff007c0c */ /* 0x000fe2000bf45320 */
[----:B------:R-:W-:Y:S01]  /*58c0*/  UISETP.NE.AND.EX UP1, UPT, UR45, URZ, UPT, UP1 ;  /* 0x000000ff2d00728c */ /* 0x000fe2000bf25310 */
[----:B------:R-:W-:Y:S04]  /*58d0*/  PLOP3.LUT P1, PT, PT, PT, UP2, 0x80, 0x8 ;  /* 0x000000000008781c */ /* 0x000fe80003f2f028 */
[----:B------:R-:W-:Y:S06]  /*58e0*/  @UP2 UPLOP3.LUT UP0, UPT, UPT, UPT, UP1, 0x80, 0x8 ;  /* 0x000000000008289c */ /* 0x000fec0003f0f010 */
[----:B------:R-:W-:Y:S01]  /*58f0*/  PLOP3.LUT P0, PT, PT, PT, UP0, 0x80, 0x8 ;  /* 0x000000000008781c */ /* 0x000fe20003f0f008 */
[----:B------:R-:W-:Y:S01]  /*5900*/  @!UPT UIADD3 URZ, UPT, UPT, URZ, URZ, URZ ;  /* 0x000000fffffff290 */ /* 0x000fe2000fffe0ff */
[----:B------:R-:W-:Y:S11]  /*5910*/  BRA.U !UP1, `(.L_x_90) ;  /* 0x0000000109387547 */ /* 0x000ff6000b800000 */
[----:B------:R-:W-:Y:S01]  /*5920*/  UISETP.NE.U32.AND UP0, UPT, UR38, URZ, UPT ;  /* 0x000000ff2600728c */ /* 0x000fe2000bf05070 */
[----:B------:R-:W-:Y:S02]  /*5930*/  HFMA2 R0, -RZ, RZ, 0, 5.9604644775390625e-08 ;  /* 0x00000001ff007431 */ /* 0x000fe400000001ff */
[----:B------:R-:W-:Y:S01]  /*5940*/  IMAD.MOV.U32 R88, RZ, RZ, 0x1 ;  /* 0x00000001ff587424 */ /* 0x000fe200078e00ff */
[----:B------:R-:W-:Y:S06]  /*5950*/  UISETP.NE.AND.EX UP0, UPT, UR39, URZ, UPT, UP0 ;  /* 0x000000ff2700728c */ /* 0x000fec000bf05300 */
[----:B------:R-:W-:Y:S05]  /*5960*/  PLOP3.LUT P3, PT, PT, PT, UP0, 0x80, 0x8 ;  /* 0x000000000008781c */ /* 0x000fea0003f6f008 */
[----:B------:R-:W1:Y:S01]  /*5970*/  @UP0 LDCU.64 UR6, c[0x0][0x888] ;  /* 0x00011100ff0607ac */ /* 0x000e620008000a00 */
[----:B------:R-:W-:Y:S07]  /*5980*/  @UP0 UIMAD UR4, UR52, UR44, URZ ;  /* 0x0000002c340402a4 */ /* 0x000fee000f8e02ff */
[----:B------:R-:W-:Y:S01]  /*5990*/  @!P3 PRMT R88, R0, 0x7610, R88 ;  /* 0x000076100058b816 */ /* 0x000fe20000000058 */
[----:B-1----:R-:W-:Y:S03]  /*59a0*/  @UP0 UIMAD.WIDE UR6, UR4, 0x4, UR6 ;  /* 0x00000004040608a5 */ /* 0x002fe6000f8e0206 */
[----:B------:R-:W1:Y:S03]  /*59b0*/  @!UP0 LDCU UR4, c[0x0][0x880] ;  /* 0x00011000ff0487ac */ /* 0x000e660008000800 */
[----:B------:R-:W-:Y:S01]  /*59c0*/  IMAD.U32 R2, RZ, RZ, UR6 ;  /* 0x00000006ff027e24 */ /* 0x000fe2000f8e00ff */
[----:B------:R-:W-:Y:S05]  /*59d0*/  MOV R3, UR7 ;  /* 0x0000000700037c02 */ /* 0x000fea0008000f00 */
[----:B-----5:R2:W5:Y:S02]  /*59e0*/  @P3 LDG.E R49, desc[UR46][R2.64] ;  /* 0x0000002e02313981 */ /* 0x020564000c1e1900 */
[----:B-12---:R-:W-:Y:S02]  /*59f0*/  @!P3 IMAD.U32 R49, RZ, RZ, UR4 ;  /* 0x00000004ff31be24 */ /* 0x006fe4000f8e00ff */
.L_x_90:
[----:B------:R-:W-:Y:S05]  /*5a00*/  @!P4 BRA `(.L_x_91) ;  /* 0x000000000020c947 */ /* 0x000fea0003800000 */
[----:B------:R-:W-:Y:S04]  /*5a10*/  ISETP.NE.U32.AND P3, PT, R80, RZ, PT ;  /* 0x000000ff5000720c */ /* 0x000fe80003f65070 */
[----:B------:R-:W-:Y:S11]  /*5a20*/  ISETP.NE.AND.EX P3, PT, R81, RZ, PT, P3 ;  /* 0x000000ff5100720c */ /* 0x000ff60003f65330 */
[----:B------:R-:W-:Y:S02]  /*5a30*/  @!UPT UIADD3 URZ, UPT, UPT, URZ, URZ, URZ ;  /* 0x000000fffffff290 */ /* 0x000fe4000fffe0ff */
[----:B------:R-:W1:Y:S01]  /*5a40*/  @P3 LDC.64 R2, c[0x0][0x8a8] ;  /* 0x00022a00ff023b82 */ /* 0x000e620000000a00 */
[----:B------:R-:W-:Y:S04]  /*5a50*/  @P3 IMAD R0, R82, UR52, RZ ;  /* 0x0000003452003c24 */ /* 0x000fe8000f8e02ff */
[----:B-1----:R-:W-:Y:S05]  /*5a60*/  @P3 IMAD.WIDE R2, R0, 0x4, R2 ;  /* 0x0000000400023825 */ /* 0x002fea00078e0202 */
[----:B-----5:R1:W5:Y:S02]  /*5a70*/  @P3 LDG.E R47, desc[UR46][R2.64] ;  /* 0x0000002e022f3981 */ /* 0x020364000c1e1900 */
[----:B-1----:R-:W2:Y:S02]  /*5a80*/  @!P3 LDC R47, c[0x0][0x8a0] ;  /* 0x00022800ff2fbb82 */ /* 0x002ea40000000800 */
.L_x_91:
[----:B-----5:R-:W-:Y:S01]  /*5a90*/  FSETP.NEU.AND P3, PT, R49, RZ, PT ;  /* 0x000000ff3100720b */ /* 0x020fe20003f6d000 */
[----:B------:R-:W-:Y:S01]  /*5aa0*/  IMAD.SHL.U32 R66, R92, 0x2, RZ ;  /* 0x000000025c427824 */ /* 0x000fe200078e00ff */
[----:B------:R-:W-:Y:S01]  /*5ab0*/  SEL R4, RZ, 0xffffffff, P2 ;  /* 0xffffffffff047807 */ /* 0x000fe20001000000 */
[----:B------:R-:W-:Y:S01]  /*5ac0*/  BSSY B1, `(.L_x_92) ;  /* 0x0000043000017945 */ /* 0x000fe20003800000 */
[----:B------:R-:W-:Y:S01]  /*5ad0*/  @P1 LOP3.LUT P2, RZ, R88, 0xff, RZ, 0xc0, !PT ;  /* 0x000000ff58ff1812 */ /* 0x000fe2000784c0ff */
[----:B------:R-:W-:Y:S01]  /*5ae0*/  VIADD R107, R66, UR36 ;  /* 0x00000024426b7c36 */ /* 0x000fe20008000000 */
[----:B------:R-:W-:Y:S01]  /*5af0*/  @P1 SEL R0, RZ, 0xffffffff, P3 ;  /* 0xffffffffff001807 */ /* 0x000fe20001800000 */
[----:B------:R-:W-:Y:S01]  /*5b00*/  IMAD.MOV.U32 R67, RZ, RZ, 0x1 ;  /* 0x00000001ff437424 */ /* 0x000fe200078e00ff */
[----:B------:R-:W-:Y:S01]  /*5b10*/  LOP3.LUT R98, R98, 0x1, RZ, 0x3c, !PT ;  /* 0x0000000162627812 */ /* 0x000fe200078e3cff */
[----:B------:R-:W-:Y:S01]  /*5b20*/  IMAD.MOV.U32 R65, RZ, RZ, RZ ;  /* 0x000000ffff417224 */ /* 0x000fe200078e00ff */
[----:B------:R-:W-:Y:S02]  /*5b30*/  @P0 SEL R0, R4, R0, !P2 ;  /* 0x0000000004000207 */ /* 0x000fe40005000000 */
[----:B------:R-:W-:Y:S02]  /*5b40*/  CS2R R78, SRZ ;  /* 0x00000000004e7805 */ /* 0x000fe4000001ff00 */
[----:B------:R-:W-:Y:S02]  /*5b50*/  LEA R64, R45, UR36, 0x3 ;  /* 0x000000242d407c11 */ /* 0x000fe4000f8e18ff */
[----:B------:R-:W-:Y:S02]  /*5b60*/  CS2R R76, SRZ ;  /* 0x00000000004c7805 */ /* 0x000fe4000001ff00 */
[----:B------:R-:W-:Y:S02]  /*5b70*/  @P1 LOP3.LUT R0, R0, 0x1, RZ, 0xc0, !PT ;  /* 0x0000000100001812 */ /* 0x000fe400078ec0ff */
[----:B------:R-:W-:Y:S02]  /*5b80*/  CS2R R70, SRZ ;  /* 0x0000000000467805 */ /* 0x000fe4000001ff00 */
[----:B------:R-:W-:Y:S02]  /*5b90*/  SHF.L.U32 R2, R97, 0x1f, RZ ;  /* 0x0000001f61027819 */ /* 0x000fe400000006ff */
[----:B------:R-:W-:Y:S02]  /*5ba0*/  CS2R R68, SRZ ;  /* 0x0000000000447805 */ /* 0x000fe4000001ff00 */
[----:B------:R-:W-:Y:S02]  /*5bb0*/  ISETP.NE.U32.OR P6, PT, R0, 0x1, !P1 ;  /* 0x000000010000780c */ /* 0x000fe40004fc5470 */
[----:B------:R-:W-:Y:S02]  /*5bc0*/  CS2R R62, SRZ ;  /* 0x00000000003e7805 */ /* 0x000fe4000001ff00 */
[----:B------:R-:W-:Y:S02]  /*5bd0*/  PLOP3.LUT P2, PT, PT, PT, UP1, 0x80, 0x8 ;  /* 0x000000000008781c */ /* 0x000fe40003f4f018 */
[----:B------:R-:W-:Y:S02]  /*5be0*/  CS2R R60, SRZ ;  /* 0x00000000003c7805 */ /* 0x000fe4000001ff00 */
[----:B------:R-:W-:Y:S02]  /*5bf0*/  LEA.HI R48, R45, R45, RZ, 0x1 ;  /* 0x0000002d2d307211 */ /* 0x000fe400078f08ff */
[----:B------:R-:W-:Y:S02]  /*5c00*/  CS2R R58, SRZ ;  /* 0x00000000003a7805 */ /* 0x000fe4000001ff00 */
[----:B------:R-:W-:Y:S02]  /*5c10*/  LOP3.LUT P4, R103, R88, 0xff, RZ, 0xc0, !PT ;  /* 0x000000ff58677812 */ /* 0x000fe4000788c0ff */
[----:B------:R-:W-:Y:S02]  /*5c20*/  CS2R R56, SRZ ;  /* 0x0000000000387805 */ /* 0x000fe4000001ff00 */
[----:B------:R-:W-:Y:S01]  /*5c30*/  SEL R3, RZ, 0xffffffff, P3 ;  /* 0xffffffffff037807 */ /* 0x000fe20001800000 */
[----:B------:R-:W-:Y:S01]  /*5c40*/  VIADD R108, R107, 0x400 ;  /* 0x000004006b6c7836 */ /* 0x000fe20000000000 */
[----:B------:R-:W-:Y:S01]  /*5c50*/  P2R R105, PR, RZ, 0x40 ;  /* 0x00000040ff697803 */ /* 0x000fe20000000000 */
[----:B------:R-:W-:Y:S01]  /*5c60*/  IMAD.IADD R106, R99, 0x1, R107 ;  /* 0x00000001636a7824 */ /* 0x000fe200078e026b */
[----:B------:R-:W-:Y:S02]  /*5c70*/  @P6 SHF.L.U32 R0, R98, 0x1f, RZ ;  /* 0x0000001f62006819 */ /* 0x000fe400000006ff */
[----:B------:R-:W-:Y:S02]  /*5c80*/  @P2 SEL R3, R4, R3, !P4 ;  /* 0x0000000304032207 */ /* 0x000fe40006000000 */
[----:B------:R1:W3:Y:S02]  /*5c90*/  @P6 SYNCS.PHASECHK.TRANS64.TRYWAIT P1, [UR36+0x20], R0 ;  /* 0x00002000ff0065a7 */ /* 0x0002e40008021124 */
[----:B------:R-:W-:Y:S04]  /*5ca0*/  LOP3.LUT R3, R3, 0x1, RZ, 0xc0, !PT ;  /* 0x0000000103037812 */ /* 0x000fe800078ec0ff */
[----:B------:R-:W-:Y:S04]  /*5cb0*/  ISETP.NE.U32.AND P5, PT, R3, 0x1, PT ;  /* 0x000000010300780c */ /* 0x000fe80003fa5070 */
[----:B------:R-:W-:Y:S01]  /*5cc0*/  P2R R72, PR, RZ, 0x20 ;  /* 0x00000020ff487803 */ /* 0x000fe20000000000 */
[----:B------:R4:W2:Y:S01]  /*5cd0*/  SYNCS.PHASECHK.TRANS64.TRYWAIT P0, [R64+URZ+0x90], R2 ;  /* 0x00009002400075a7 */ /* 0x0008a200080011ff */
[C---:B-1----:R-:W-:Y:S01]  /*5ce0*/  IMAD.SHL.U32 R0, R48.reuse, 0x80, RZ ;  /* 0x0000008030007824 */ /* 0x042fe200078e00ff */
[----:B------:R-:W-:Y:S04]  /*5cf0*/  LOP3.LUT R48, R48, 0xffe, RZ, 0xc0, !PT ;  /* 0x00000ffe30307812 */ /* 0x000fe800078ec0ff */
[----:B------:R-:W-:Y:S01]  /*5d00*/  LOP3.LUT R0, R0, 0xffffff00, RZ, 0xc0, !PT ;  /* 0xffffff0000007812 */ /* 0x000fe200078ec0ff */
[----:B------:R-:W-:Y:S04]  /*5d10*/  IMAD.IADD R48, R45, 0x1, -R48 ;  /* 0x000000012d307824 */ /* 0x000fe800078e0a30 */
[----:B------:R-:W-:Y:S04]  /*5d20*/  IMAD.IADD R0, R46, 0x1, R0 ;  /* 0x000000012e007824 */ /* 0x000fe800078e0200 */
[----:B------:R-:W-:Y:S01]  /*5d30*/  IMAD R48, R48, 0x100000, R0 ;  /* 0x0010000030307824 */ /* 0x000fe200078e0200 */
[----:B---3--:R-:W-:Y:S01]  /*5d40*/  @P6 SEL R67, RZ, 0x1, !P1 ;  /* 0x00000001ff436807 */ /* 0x008fe20004800000 */
[----:B----4-:R-:W-:Y:S06]  /*5d50*/  @!P6 BRA `(.L_x_93) ;  /* 0x000000000064e947 */ /* 0x010fec0003800000 */
[----:B------:R-:W-:Y:S01]  /*5d60*/  @P5 IMAD R5, R100, 0x2, R108 ;  /* 0x0000000264055824 */ /* 0x000fe200078e026c */
[----:B------:R-:W-:Y:S01]  /*5d70*/  ISETP.NE.AND P1, PT, R67, RZ, PT ;  /* 0x000000ff4300720c */ /* 0x000fe20003f25270 */
[----:B------:R-:W-:Y:S01]  /*5d80*/  IMAD.MOV.U32 R78, RZ, RZ, RZ ;  /* 0x000000ffff4e7224 */ /* 0x000fe200078e00ff */
[----:B------:R-:W-:Y:S01]  /*5d90*/  BSSY B0, `(.L_x_94) ;  /* 0x000000d000007945 */ /* 0x000fe20003800000 */
[----:B------:R-:W-:Y:S01]  /*5da0*/  @P5 IMAD.IADD R4, R99, 0x1, R5 ;  /* 0x0000000163045824 */ /* 0x000fe200078e0205 */
[----:B------:R-:W-:Y:S02]  /*5db0*/  CS2R R70, SRZ ;  /* 0x0000000000467805 */ /* 0x000fe4000001ff00 */
[----:B------:R-:W-:Y:S02]  /*5dc0*/  CS2R R68, SRZ ;  /* 0x0000000000447805 */ /* 0x000fe4000001ff00 */
[----:B------:R-:W-:Y:S02]  /*5dd0*/  CS2R R76, SRZ ;  /* 0x00000000004c7805 */ /* 0x000fe4000001ff00 */
[----:B------:R-:W-:Y:S02]  /*5de0*/  CS2R R58, SRZ ;  /* 0x00000000003a7805 */ /* 0x000fe4000001ff00 */
[----:B------:R-:W-:Y:S02]  /*5df0*/  CS2R R56, SRZ ;  /* 0x0000000000387805 */ /* 0x000fe4000001ff00 */
[----:B------:R-:W-:Y:S02]  /*5e00*/  CS2R R62, SRZ ;  /* 0x00000000003e7805 */ /* 0x000fe4000001ff00 */
[----:B------:R-:W-:Y:S01]  /*5e10*/  CS2R R60, SRZ ;  /* 0x00000000003c7805 */ /* 0x000fe2000001ff00 */
[----:B------:R-:W-:Y:S06]  /*5e20*/  @P1 BRA `(.L_x_95) ;  /* 0x00000000000c1947 */ /* 0x000fec0003800000 */
[----:B------:R-:W-:Y:S04]  /*5e30*/  SHF.L.U32 R3, R98, 0x1f, RZ ;  /* 0x0000001f62037819 */ /* 0x000fe800000006ff */
[----:B------:R-:W1:Y:S02]  /*5e40*/  SYNCS.PHASECHK.TRANS64.TRYWAIT P1, [UR36+0x20], R3 ;  /* 0x00002003ff0075a7 */ /* 0x000e640008021124 */
[----:B-1----:R-:W-:Y:S05]  /*5e50*/  @!P1 BRA `(.L_x_96) ;  /* 0x0000003c00509947 */ /* 0x002fea0003800000 */
.L_x_95:
[----:B------:R-:W-:Y:S05]  /*5e60*/  BSYNC B0 ;  /* 0x0000000000007941 */ /* 0x000fea0003800000 */
.L_x_94:
[----:B------:R-:W-:Y:S01]  /*5e70*/  ISETP.NE.AND P1, PT, R72, RZ, PT ;  /* 0x000000ff4800720c */ /* 0x000fe20003f25270 */
[----:B------:R-:W-:Y:S11]  /*5e80*/  HFMA2 R65, -RZ, RZ, 0, 5.9604644775390625e-08 ;  /* 0x00000001ff417431 */ /* 0x000ff600000001ff */
[----:B------:R-:W-:Y:S01]  /*5e90*/  @!UPT UIADD3 URZ, UPT, UPT, URZ, URZ, URZ ;  /* 0x000000fffffff290 */ /* 0x000fe2000fffe0ff */
[----:B------:R-:W-:Y:S05]  /*5ea0*/  @P1 WARPSYNC.ALL ;  /* 0x0000000000001948 */ /* 0x000fea0003800000 */
[----:B------:R3:W4:Y:S04]  /*5eb0*/  @P1 LDSM.16.M88.4 R68, [R5] ;  /* 0x000000000544183b */ /* 0x0007280000000200 */
[----:B------:R3:W1:Y:S04]  /*5ec0*/  @P1 LDSM.16.M88.4 R76, [R4] ;  /* 0x00000000044c183b */ /* 0x0006680000000200 */
[----:B------:R3:W1:Y:S04]  /*5ed0*/  @P1 LDSM.16.M88.4 R56, [R66+UR36+0x400] ;  /* 0x000400244238183b */ /* 0x0006680008000200 */
[----:B------:R3:W1:Y:S02]  /*5ee0*/  @P1 LDSM.16.M88.4 R60, [R106+0x400] ;  /* 0x000400006a3c183b */ /* 0x0006640000000200 */
.L_x_93:
[----:B------:R-:W-:Y:S05]  /*5ef0*/  BSYNC B1 ;  /* 0x0000000000017941 */ /* 0x000fea0003800000 */
.L_x_92:
[----:B-1----:R-:W-:Y:S04]  /*5f00*/  SHF.R.U32.HI R0, RZ, 0x15, R48 ;  /* 0x00000015ff007819 */ /* 0x002fe80000011630 */
[----:B------:R-:W-:Y:S01]  /*5f10*/  LOP3.LUT P1, RZ, R0, 0x3, R93, 0x48, !PT ;  /* 0x0000000300ff7812 */ /* 0x000fe2000782485d */
[----:B------:R-:W-:Y:S01]  /*5f20*/  @!UPT UIADD3 URZ, UPT, UPT, URZ, URZ, URZ ;  /* 0x000000fffffff290 */ /* 0x000fe2000fffe0ff */
[----:B--2---:R-:W-:Y:S11]  /*5f30*/  @P0 BRA `(.L_x_97) ;  /* 0x0000000000080947 */ /* 0x004ff60003800000 */
[----:B------:R-:W1:Y:S02]  /*5f40*/  SYNCS.PHASECHK.TRANS64.TRYWAIT P0, [R64+URZ+0x90], R2 ;  /* 0x00009002400075a7 */ /* 0x000e6400080011ff */
[----:B-1----:R-:W-:Y:S05]  /*5f50*/  @!P0 BRA `(.L_x_98) ;  /* 0x0000003c00288947 */ /* 0x002fea0003800000 */
.L_x_97:
[----:B------:R-:W-:Y:S05]  /*5f60*/  @!P1 BRA `(.L_x_99) ;  /* 0x0000000000409947 */ /* 0x000fea0003800000 */
[----:B------:R-:W3:Y:S01]  /*5f70*/  LDCU.64 UR8, c[0x4][0x70] ;  /* 0x01000e00ff0877ac */ /* 0x000ee20008000a00 */
[----:B------:R-:W-:Y:S01]  /*5f80*/  MOV R3, 0x0 ;  /* 0x0000000000037802 */ /* 0x000fe20000000f00 */
[----:B------:R-:W-:Y:S02]  /*5f90*/  HFMA2 R12, -RZ, RZ, 0, 5.9604644775390625e-08 ;  /* 0x00000001ff0c7431 */ /* 0x000fe400000001ff */
[----:B------:R-:W-:Y:S02]  /*5fa0*/  IMAD.MOV.U32 R8, RZ, RZ, 0x192 ;  /* 0x00000192ff087424 */ /* 0x000fe400078e00ff */
[----:B------:R-:W-:Y:S01]  /*5fb0*/  IMAD.MOV.U32 R13, RZ, RZ, RZ ;  /* 0x000000ffff0d7224 */ /* 0x000fe200078e00ff */
[----:B------:R-:W2:Y:S01]  /*5fc0*/  LDCU.64 UR6, c[0x4][0x78] ;  /* 0x01000f00ff0677ac */ /* 0x000ea20008000a00 */
[----:B-1----:R-:W1:Y:S01]  /*5fd0*/  LDC.64 R2, c[0x4][R3] ;  /* 0x0100000003027b82 */ /* 0x002e620000000a00 */
[----:B------:R-:W5:Y:S01]  /*5fe0*/  LDCU.64 UR4, c[0x4][0x10] ;  /* 0x01000200ff0477ac */ /* 0x000f620008000a00 */
[----:B---3--:R-:W-:Y:S01]  /*5ff0*/  MOV R5, UR9 ;  /* 0x0000000900057c02 */ /* 0x008fe20008000f00 */
[----:B------:R-:W-:Y:S01]  /*6000*/  IMAD.U32 R4, RZ, RZ, UR8 ;  /* 0x00000008ff047e24 */ /* 0x000fe2000f8e00ff */
[----:B--2---:R-:W-:Y:S01]  /*6010*/  MOV R7, UR7 ;  /* 0x0000000700077c02 */ /* 0x004fe20008000f00 */
[----:B------:R-:W-:Y:S01]  /*6020*/  IMAD.U32 R6, RZ, RZ, UR6 ;  /* 0x00000006ff067e24 */ /* 0x000fe2000f8e00ff */
[----:B-----5:R-:W-:Y:S01]  /*6030*/  MOV R11, UR5 ;  /* 0x00000005000b7c02 */ /* 0x020fe20008000f00 */
[----:B------:R-:W-:Y:S02]  /*6040*/  IMAD.U32 R10, RZ, RZ, UR4 ;  /* 0x00000004ff0a7e24 */ /* 0x000fe4000f8e00ff */
[----:B------:R-:W-:Y:S07]  /*6050*/  LEPC R20, `(.L_x_99) ;  /* 0x000000001014794e */ /* 0x000fee0000000000 */
[----:B-1--4-:R-:W-:Y:S05]  /*6060*/  CALL.ABS.NOINC R2 ;  /* 0x0000000002007343 */ /* 0x012fea0003c00000 */
.L_x_99:
[----:B------:R-:W-:Y:S05]  /*6070*/  WARPSYNC.ALL ;  /* 0x0000000000007948 */ /* 0x000fea0003800000 */
[----:B------:R-:W-:Y:S01]  /*6080*/  R2UR UR4, R48 ;  /* 0x00000000300472ca */ /* 0x000fe200000e0000 */
[--C-:B------:R-:W-:Y:S01]  /*6090*/  HADD2.F32 R50, -RZ, R56.reuse.H0_H0 ;  /* 0x20000038ff327230 */ /* 0x100fe20000004100 */
[----:B------:R-:W-:Y:S01]  /*60a0*/  SHF.L.U32 R73, R100, 0x1, RZ ;  /* 0x0000000164497819 */ /* 0x000fe200000006ff */
[----:B------:R-:W-:Y:S01]  /*60b0*/  HADD2.F32 R51, -RZ, R56.H1_H1 ;  /* 0x30000038ff337230 */ /* 0x000fe20000004100 */
[----:B------:R-:W-:Y:S01]  /*60c0*/  ISETP.NE.AND P0, PT, R101, RZ, PT ;  /* 0x000000ff6500720c */ /* 0x000fe20003f05270 */
[--C-:B------:R-:W-:Y:S01]  /*60d0*/  HADD2.F32 R52, -RZ, R57.reuse.H0_H0 ;  /* 0x20000039ff347230 */ /* 0x100fe20000004100 */
[----:B------:R-:W-:Y:S01]  /*60e0*/  IADD3 R108, PT, PT, R108, R73, RZ ;  /* 0x000000496c6c7210 */ /* 0x000fe20007ffe0ff */
[----:B------:R-:W-:Y:S03]  /*60f0*/  BSSY.RECONVERGENT B0, `(.L_x_100) ;  /* 0x0000086000007945 */ /* 0x000fe60003800200 */
[----:B------:R-:W-:Y:S03]  /*6100*/  IADD3 R109, PT, PT, R99, R108, RZ ;  /* 0x0000006c636d7210 */ /* 0x000fe60007ffe0ff */
[----:B---3--:R-:W2:Y:S02]  /*6110*/  LDTM.16dp256bit.x8 R4, tmem[UR4] ;  /* 0x00000004000479ee */ /* 0x008ea400081a0000 */
[C---:B--2---:R-:W-:Y:S01]  /*6120*/  FMUL R0, R47.reuse, R4 ;  /* 0x000000042f007220 */ /* 0x044fe20000400000 */
[C---:B-1----:R-:W-:Y:S01]  /*6130*/  FMUL R2, R47.reuse, R5 ;  /* 0x000000052f027220 */ /* 0x042fe20000400000 */
[C---:B------:R-:W-:Y:S01]  /*6140*/  FMUL R4, R47.reuse, R8 ;  /* 0x000000082f047220 */ /* 0x040fe20000400000 */
[----:B------:R-:W-:Y:S01]  /*6150*/  FMUL R3, R47, R6 ;  /* 0x000000062f037220 */ /* 0x000fe20000400000 */
[C---:B------:R-:W-:Y:S01]  /*6160*/  FFMA R0, R49.reuse, R50, R0 ;  /* 0x0000003231007223 */ /* 0x040fe20000000000 */
[----:B------:R-:W-:Y:S01]  /*6170*/  FFMA R2, R49, R51, R2 ;  /* 0x0000003331027223 */ /* 0x000fe20000000002 */
[C---:B------:R-:W-:Y:S01]  /*6180*/  FMUL R5, R47.reuse, R9 ;  /* 0x000000092f057220 */ /* 0x040fe20000400000 */
        /* <DEDUP_REMOVED lines=16> */
[----:B------:R-:W-:Y:S02]  /*6290*/  HADD2.F32 R32, -RZ, R57.H1_H1 ;  /* 0x30000039ff207230 */ /* 0x000fe40000004100 */
[C---:B------:R-:W-:Y:S01]  /*62a0*/  FMUL R26, R47.reuse, R30 ;  /* 0x0000001e2f1a7220 */ /* 0x040fe20000400000 */
[----:B------:R-:W-:Y:S01]  /*62b0*/  FMUL R29, R47, R33 ;  /* 0x000000212f1d7220 */ /* 0x000fe20000400000 */
[--C-:B------:R-:W-:Y:S02]  /*62c0*/  HADD2.F32 R33, -RZ, R58.reuse.H0_H0 ;  /* 0x2000003aff217230 */ /* 0x100fe40000004100 */
[----:B------:R-:W-:Y:S01]  /*62d0*/  FFMA R3, R49, R52, R3 ;  /* 0x0000003431037223 */ /* 0x000fe20000000003 */
[C---:B------:R-:W-:Y:S01]  /*62e0*/  FMUL R7, R47.reuse, R7 ;  /* 0x000000072f077220 */ /* 0x040fe20000400000 */
[----:B------:R-:W-:Y:S01]  /*62f0*/  FMUL R30, R47, R34 ;  /* 0x000000222f1e7220 */ /* 0x000fe20000400000 */
[----:B------:R-:W-:Y:S01]  /*6300*/  HADD2.F32 R34, -RZ, R58.H1_H1 ;  /* 0x3000003aff227230 */ /* 0x000fe20000004100 */
[----:B------:R-:W-:Y:S01]  /*6310*/  F2FP.F16.F32.PACK_AB R52, R2, R0 ;  /* 0x000000000234723e */ /* 0x000fe200000000ff */
[--C-:B------:R-:W-:Y:S02]  /*6320*/  HADD2.F32 R0, -RZ, R59.reuse.H0_H0 ;  /* 0x2000003bff007230 */ /* 0x100fe40000004100 */
[C---:B------:R-:W-:Y:S01]  /*6330*/  FFMA R7, R49.reuse, R32, R7 ;  /* 0x0000002031077223 */ /* 0x040fe20000000007 */
[----:B------:R-:W-:Y:S02]  /*6340*/  HADD2.F32 R2, -RZ, R59.H1_H1 ;  /* 0x3000003bff027230 */ /* 0x000fe40000004100 */
[C---:B------:R-:W-:Y:S01]  /*6350*/  FFMA R4, R49.reuse, R33, R4 ;  /* 0x0000002131047223 */ /* 0x040fe20000000004 */
[C---:B------:R-:W-:Y:S01]  /*6360*/  FFMA R5, R49.reuse, R34, R5 ;  /* 0x0000002231057223 */ /* 0x040fe20000000005 */
[----:B------:R-:W-:Y:S01]  /*6370*/  FFMA R6, R49, R0, R6 ;  /* 0x0000000031067223 */ /* 0x000fe20000000006 */
[--C-:B------:R-:W-:Y:S02]  /*6380*/  HADD2.F32 R0, -RZ, R60.reuse.H0_H0 ;  /* 0x2000003cff007230 */ /* 0x100fe40000004100 */
[----:B------:R-:W-:Y:S01]  /*6390*/  FMUL R11, R47, R11 ;  /* 0x0000000b2f0b7220 */ /* 0x000fe20000400000 */
[----:B------:R-:W-:Y:S01]  /*63a0*/  F2FP.F16.F32.PACK_AB R53, R7, R3 ;  /* 0x000000030735723e */ /* 0x000fe200000000ff */
[--C-:B------:R-:W-:Y:S02]  /*63b0*/  HADD2.F32 R3, -RZ, R61.reuse.H0_H0 ;  /* 0x2000003dff037230 */ /* 0x100fe40000004100 */
[----:B------:R-:W-:Y:S01]  /*63c0*/  FMUL R15, R47, R15 ;  /* 0x0000000f2f0f7220 */ /* 0x000fe20000400000 */
[C---:B------:R-:W-:Y:S01]  /*63d0*/  FFMA R11, R49.reuse, R2, R11 ;  /* 0x00000002310b7223 */ /* 0x040fe2000000000b */
[----:B------:R-:W-:Y:S02]  /*63e0*/  HADD2.F32 R2, -RZ, R60.H1_H1 ;  /* 0x3000003cff027230 */ /* 0x000fe40000004100 */
[----:B------:R-:W-:Y:S01]  /*63f0*/  FFMA R8, R49, R0, R8 ;  /* 0x0000000031087223 */ /* 0x000fe20000000008 */
[----:B------:R-:W-:Y:S02]  /*6400*/  HADD2.F32 R0, -RZ, R61.H1_H1 ;  /* 0x3000003dff007230 */ /* 0x000fe40000004100 */
[C---:B------:R-:W-:Y:S01]  /*6410*/  FMUL R19, R47.reuse, R19 ;  /* 0x000000132f137220 */ /* 0x040fe20000400000 */
[----:B------:R-:W-:Y:S01]  /*6420*/  FMUL R23, R47, R23 ;  /* 0x000000172f177220 */ /* 0x000fe20000400000 */
[C---:B------:R-:W-:Y:S01]  /*6430*/  FFMA R9, R49.reuse, R2, R9 ;  /* 0x0000000231097223 */ /* 0x040fe20000000009 */
[--C-:B------:R-:W-:Y:S02]  /*6440*/  HADD2.F32 R2, -RZ, R62.reuse.H0_H0 ;  /* 0x2000003eff027230 */ /* 0x100fe40000004100 */
[C---:B------:R-:W-:Y:S01]  /*6450*/  FFMA R10, R49.reuse, R3, R10 ;  /* 0x00000003310a7223 */ /* 0x040fe2000000000a */
[--C-:B------:R-:W-:Y:S02]  /*6460*/  HADD2.F32 R3, -RZ, R63.reuse.H0_H0 ;  /* 0x2000003fff037230 */ /* 0x100fe40000004100 */
[C---:B------:R-:W-:Y:S01]  /*6470*/  FFMA R15, R49.reuse, R0, R15 ;  /* 0x00000000310f7223 */ /* 0x040fe2000000000f */
[----:B------:R-:W-:Y:S02]  /*6480*/  HADD2.F32 R0, -RZ, R62.H1_H1 ;  /* 0x3000003eff007230 */ /* 0x000fe40000004100 */
[----:B------:R-:W-:Y:S01]  /*6490*/  FFMA R12, R49, R2, R12 ;  /* 0x00000002310c7223 */ /* 0x000fe2000000000c */
[--C-:B----4-:R-:W-:Y:S02]  /*64a0*/  HADD2.F32 R2, -RZ, R68.reuse.H0_H0 ;  /* 0x20000044ff027230 */ /* 0x110fe40000004100 */
[C---:B------:R-:W-:Y:S01]  /*64b0*/  FMUL R27, R47.reuse, R27 ;  /* 0x0000001b2f1b7220 */ /* 0x040fe20000400000 */
[----:B------:R-:W-:Y:S01]  /*64c0*/  FMUL R31, R47, R31 ;  /* 0x0000001f2f1f7220 */ /* 0x000fe20000400000 */
[C---:B------:R-:W-:Y:S01]  /*64d0*/  FFMA R13, R49.reuse, R0, R13 ;  /* 0x00000000310d7223 */ /* 0x040fe2000000000d */
[----:B------:R-:W-:Y:S02]  /*64e0*/  HADD2.F32 R0, -RZ, R63.H1_H1 ;  /* 0x3000003fff007230 */ /* 0x000fe40000004100 */
[----:B------:R-:W-:Y:S01]  /*64f0*/  FFMA R14, R49, R3, R14 ;  /* 0x00000003310e7223 */ /* 0x000fe2000000000e */
[----:B------:R-:W-:Y:S01]  /*6500*/  HADD2.F32 R3, -RZ, R68.H1_H1 ;  /* 0x30000044ff037230 */ /* 0x000fe20000004100 */
[----:B------:R-:W-:Y:S01]  /*6510*/  F2FP.F16.F32.PACK_AB R54, R5, R4 ;  /* 0x000000040536723e */ /* 0x000fe200000000ff */
[----:B------:R-:W-:Y:S02]  /*6520*/  HADD2.F32 R4, -RZ, R79.H0_H0 ;  /* 0x2000004fff047230 */ /* 0x000fe40000004100 */
[C---:B------:R-:W-:Y:S01]  /*6530*/  FFMA R19, R49.reuse, R0, R19 ;  /* 0x0000000031137223 */ /* 0x040fe20000000013 */
[--C-:B------:R-:W-:Y:S02]  /*6540*/  HADD2.F32 R0, -RZ, R69.reuse.H0_H0 ;  /* 0x20000045ff007230 */ /* 0x100fe40000004100 */
[C---:B------:R-:W-:Y:S01]  /*6550*/  FFMA R16, R49.reuse, R2, R16 ;  /* 0x0000000231107223 */ /* 0x040fe20000000010 */
[----:B------:R-:W-:Y:S01]  /*6560*/  FFMA R17, R49, R3, R17 ;  /* 0x0000000331117223 */ /* 0x000fe20000000011 */
[----:B------:R-:W-:Y:S01]  /*6570*/  HADD2.F32 R2, -RZ, R69.H1_H1 ;  /* 0x30000045ff027230 */ /* 0x000fe20000004100 */
[----:B------:R-:W-:Y:S01]  /*6580*/  F2FP.F16.F32.PACK_AB R55, R11, R6 ;  /* 0x000000060b37723e */ /* 0x000fe200000000ff */
[----:B------:R-:W-:Y:S01]  /*6590*/  FFMA R18, R49, R0, R18 ;  /* 0x0000000031127223 */ /* 0x000fe20000000012 */
[--C-:B------:R-:W-:Y:S01]  /*65a0*/  HADD2.F32 R0, -RZ, R70.reuse.H0_H0 ;  /* 0x20000046ff007230 */ /* 0x100fe20000004100 */
[----:B------:R-:W-:Y:S01]  /*65b0*/  F2FP.F16.F32.PACK_AB R8, R9, R8 ;  /* 0x000000080908723e */ /* 0x000fe200000000ff */
[C---:B------:R-:W-:Y:S01]  /*65c0*/  FFMA R23, R49.reuse, R2, R23 ;  /* 0x0000000231177223 */ /* 0x040fe20000000017 */
[----:B------:R1:W-:Y:S01]  /*65d0*/  STSM.16.M88.4 [R107+0x400], R52 ;  /* 0x000400346b007844 */ /* 0x0003e20000000200 */
[----:B------:R-:W-:Y:S02]  /*65e0*/  HADD2.F32 R2, -RZ, R70.H1_H1 ;  /* 0x30000046ff027230 */ /* 0x000fe40000004100 */
[----:B------:R-:W-:Y:S01]  /*65f0*/  FFMA R20, R49, R0, R20 ;  /* 0x0000000031147223 */ /* 0x000fe20000000014 */
[--C-:B------:R-:W-:Y:S01]  /*6600*/  HADD2.F32 R3, -RZ, R71.reuse.H0_H0 ;  /* 0x20000047ff037230 */ /* 0x100fe20000004100 */
[----:B------:R-:W-:Y:S01]  /*6610*/  F2FP.F16.F32.PACK_AB R9, R15, R10 ;  /* 0x0000000a0f09723e */ /* 0x000fe200000000ff */
[----:B------:R-:W-:Y:S02]  /*6620*/  HADD2.F32 R0, -RZ, R71.H1_H1 ;  /* 0x30000047ff007230 */ /* 0x000fe40000004100 */
[C---:B------:R-:W-:Y:S01]  /*6630*/  FFMA R21, R49.reuse, R2, R21 ;  /* 0x0000000231157223 */ /* 0x040fe20000000015 */
[--C-:B------:R-:W-:Y:S02]  /*6640*/  HADD2.F32 R2, -RZ, R76.reuse.H0_H0 ;  /* 0x2000004cff027230 */ /* 0x100fe40000004100 */
[C---:B------:R-:W-:Y:S01]  /*6650*/  FFMA R22, R49.reuse, R3, R22 ;  /* 0x0000000331167223 */ /* 0x040fe20000000016 */
[--C-:B------:R-:W-:Y:S02]  /*6660*/  HADD2.F32 R3, -RZ, R77.reuse.H0_H0 ;  /* 0x2000004dff037230 */ /* 0x100fe40000004100 */
[C---:B------:R-:W-:Y:S01]  /*6670*/  FFMA R27, R49.reuse, R0, R27 ;  /* 0x00000000311b7223 */ /* 0x040fe2000000001b */
[----:B------:R-:W-:Y:S02]  /*6680*/  HADD2.F32 R0, -RZ, R76.H1_H1 ;  /* 0x3000004cff007230 */ /* 0x000fe40000004100 */
[----:B------:R-:W-:Y:S01]  /*6690*/  FFMA R24, R49, R2, R24 ;  /* 0x0000000231187223 */ /* 0x000fe20000000018 */
[--C-:B------:R-:W-:Y:S02]  /*66a0*/  HADD2.F32 R2, -RZ, R78.reuse.H0_H0 ;  /* 0x2000004eff027230 */ /* 0x100fe40000004100 */
[----:B------:R-:W-:Y:S01]  /*66b0*/  FMUL R35, R47, R35 ;  /* 0x000000232f237220 */ /* 0x000fe20000400000 */
[----:B------:R-:W-:Y:S01]  /*66c0*/  F2FP.F16.F32.PACK_AB R10, R13, R12 ;  /* 0x0000000c0d0a723e */ /* 0x000fe200000000ff */
[C---:B------:R-:W-:Y:S01]  /*66d0*/  FFMA R25, R49.reuse, R0, R25 ;  /* 0x0000000031197223 */ /* 0x040fe20000000019 */
[----:B------:R-:W-:Y:S02]  /*66e0*/  HADD2.F32 R0, -RZ, R77.H1_H1 ;  /* 0x3000004dff007230 */ /* 0x000fe40000004100 */
[----:B------:R-:W-:Y:S01]  /*66f0*/  FFMA R26, R49, R3, R26 ;  /* 0x00000003311a7223 */ /* 0x000fe2000000001a */
[----:B------:R-:W-:Y:S01]  /*6700*/  HADD2.F32 R3, -RZ, R78.H1_H1 ;  /* 0x3000004eff037230 */ /* 0x000fe20000004100 */
[----:B------:R-:W-:Y:S01]  /*6710*/  F2FP.F16.F32.PACK_AB R11, R19, R14 ;  /* 0x0000000e130b723e */ /* 0x000fe200000000ff */
[C---:B------:R-:W-:Y:S01]  /*6720*/  FFMA R31, R49.reuse, R0, R31 ;  /* 0x00000000311f7223 */ /* 0x040fe2000000001f */
[----:B------:R-:W-:Y:S02]  /*6730*/  HADD2.F32 R0, -RZ, R79.H1_H1 ;  /* 0x3000004fff007230 */ /* 0x000fe40000004100 */
[C---:B------:R-:W-:Y:S01]  /*6740*/  FFMA R28, R49.reuse, R2, R28 ;  /* 0x00000002311c7223 */ /* 0x040fe2000000001c */
[----:B------:R1:W-:Y:S01]  /*6750*/  STSM.16.M88.4 [R106+0x400], R8 ;  /* 0x000400086a007844 */ /* 0x0003e20000000200 */
[----:B------:R-:W-:Y:S01]  /*6760*/  FFMA R29, R49, R3, R29 ;  /* 0x00000003311d7223 */ /* 0x000fe2000000001d */
[----:B------:R-:W-:Y:S01]  /*6770*/  F2FP.F16.F32.PACK_AB R16, R17, R16 ;  /* 0x000000101110723e */ /* 0x000fe200000000ff */
[----:B------:R-:W-:Y:S01]  /*6780*/  FFMA R30, R49, R4, R30 ;  /* 0x00000004311e7223 */ /* 0x000fe2000000001e */
[----:B------:R-:W-:Y:S01]  /*6790*/  F2FP.F16.F32.PACK_AB R17, R23, R18 ;  /* 0x000000121711723e */ /* 0x000fe200000000ff */
[----:B------:R-:W-:Y:S01]  /*67a0*/  FFMA R35, R49, R0, R35 ;  /* 0x0000000031237223 */ /* 0x000fe20000000023 */
[----:B------:R-:W-:Y:S02]  /*67b0*/  F2FP.F16.F32.PACK_AB R18, R21, R20 ;  /* 0x000000141512723e */ /* 0x000fe400000000ff */
[----:B------:R-:W-:Y:S02]  /*67c0*/  F2FP.F16.F32.PACK_AB R19, R27, R22 ;  /* 0x000000161b13723e */ /* 0x000fe400000000ff */
[----:B------:R-:W-:Y:S02]  /*67d0*/  F2FP.F16.F32.PACK_AB R24, R25, R24 ;  /* 0x000000181918723e */ /* 0x000fe400000000ff */
[----:B------:R-:W-:Y:S01]  /*67e0*/  F2FP.F16.F32.PACK_AB R25, R31, R26 ;  /* 0x0000001a1f19723e */ /* 0x000fe200000000ff */
[----:B------:R1:W-:Y:S01]  /*67f0*/  STSM.16.M88.4 [R108], R16 ;  /* 0x000000106c007844 */ /* 0x0003e20000000200 */
[----:B------:R-:W-:Y:S02]  /*6800*/  F2FP.F16.F32.PACK_AB R26, R29, R28 ;  /* 0x0000001c1d1a723e */ /* 0x000fe400000000ff */
[----:B------:R-:W-:Y:S05]  /*6810*/  F2FP.F16.F32.PACK_AB R27, R35, R30 ;  /* 0x0000001e231b723e */ /* 0x000fea00000000ff */
[----:B------:R1:W-:Y:S01]  /*6820*/  STSM.16.M88.4 [R109], R24 ;  /* 0x000000186d007844 */ /* 0x0003e20000000200 */
[----:B------:R-:W-:Y:S01]  /*6830*/  @!PT LDS RZ, [RZ] ;  /* 0x00000000fffff984 */ /* 0x000fe20000000800 */
[----:B------:R-:W-:Y:S01]  /*6840*/  @!PT LDS RZ, [RZ] ;  /* 0x00000000fffff984 */ /* 0x000fe20000000800 */
[----:B------:R-:W-:Y:S01]  /*6850*/  @!PT LDS RZ, [RZ] ;  /* 0x00000000fffff984 */ /* 0x000fe20000000800 */
[----:B------:R-:W-:Y:S01]  /*6860*/  @!PT LDS RZ, [RZ] ;  /* 0x00000000fffff984 */ /* 0x000fe20000000800 */
[----:B------:R2:W-:Y:S07]  /*6870*/  MEMBAR.ALL.CTA ;  /* 0x0000000000007992 */ /* 0x0005ee0000008000 */
[----:B--2---:R-:W2:Y:S02]  /*6880*/  FENCE.VIEW.ASYNC.S ;  /* 0x00000000000073c6 */ /* 0x004ea40000000000 */
[----:B--2---:R-:W-:Y:S06]  /*6890*/  BAR.SYNC.DEFER_BLOCKING 0x1, 0x80 ;  /* 0x0042000000007b1d */ /* 0x004fec0000010000 */
[----:B------:R-:W-:Y:S05]  /*68a0*/  @P0 BRA `(.L_x_101) ;  /* 0x0000000000280947 */ /* 0x000fea0003800000 */
[----:B------:R-:W-:Y:S02]  /*68b0*/  UIADD3 UR4, UPT, UPT, UR36, 0x400, URZ ;  /* 0x0000040024047890 */ /* 0x000fe4000fffe0ff */
[----:B------:R-:W-:Y:S01]  /*68c0*/  UIADD3 UR6, UP0, UPT, UR54, 0x680, URZ ;  /* 0x0000068036067890 */ /* 0x000fe2000ff1e0ff */
[----:B------:R-:W-:Y:S03]  /*68d0*/  UMOV UR43, UR52 ;  /* 0x00000034002b7c82 */ /* 0x000fe60008000000 */
[----:B------:R-:W-:Y:S01]  /*68e0*/  MOV R94, UR4 ;  /* 0x00000004005e7c02 */ /* 0x000fe20008000f00 */
[----:B------:R-:W-:Y:S03]  /*68f0*/  UIADD3.X UR7, UPT, UPT, URZ, UR55, URZ, UP0, !UPT ;  /* 0x00000037ff077290 */ /* 0x000fe600087fe4ff */
[----:B------:R-:W-:Y:S11]  /*6900*/  R2UR UR40, R94 ;  /* 0x000000005e2872ca */ /* 0x000ff600000e0000 */
[----:B------:R-:W-:Y:S02]  /*6910*/  @!UPT UIADD3 URZ, UPT, UPT, URZ, URZ, URZ ;  /* 0x000000fffffff290 */ /* 0x000fe4000fffe0ff */
[----:B------:R2:W-:Y:S01]  /*6920*/  UTMASTG.3D [UR40], [UR6] ;  /* 0x00000028060073b5 */ /* 0x0005e20008010000 */
[----:B------:R0:W-:Y:S01]  /*6930*/  UTMACMDFLUSH ;  /* 0x00000000000079b7 */ /* 0x0001e20000000000 */
[----:B--2---:R-:W-:Y:S04]  /*6940*/  DEPBAR.LE SB0, 0x1 ;  /* 0x000080400000791a */ /* 0x004fe80000000000 */
.L_x_101:
[----:B------:R-:W-:Y:S05]  /*6950*/  BSYNC.RECONVERGENT B0 ;  /* 0x0000000000007941 */ /* 0x000fea0003800200 */
.L_x_100:
[----:B------:R-:W-:Y:S01]  /*6960*/  BAR.SYNC.DEFER_BLOCKING 0x1, 0x80 ;  /* 0x0042000000007b1d */ /* 0x000fe20000010000 */
[----:B------:R-:W-:Y:S01]  /*6970*/  ISETP.NE.AND P1, PT, R105, RZ, PT ;  /* 0x000000ff6900720c */ /* 0x000fe20003f25270 */
[----:B------:R-:W-:Y:S01]  /*6980*/  UISETP.NE.AND UP0, UPT, UR48, URZ, UPT ;  /* 0x000000ff3000728c */ /* 0x000fe2000bf05270 */
[----:B------:R-:W-:Y:S11]  /*6990*/  LEA R2, R65, UR36, 0x3 ;  /* 0x0000002441027c11 */ /* 0x000ff6000f8e18ff */
[----:B------:R-:W-:Y:S01]  /*69a0*/  @P1 SHF.L.U32 R3, R98, 0x1f, RZ ;  /* 0x0000001f62031819 */ /* 0x000fe200000006ff */
[----:B------:R-:W-:Y:S06]  /*69b0*/  BRA.U !UP0, `(.L_x_102) ;  /* 0x0000000108247547 */ /* 0x000fec000b800000 */
[----:B------:R-:W-:Y:S01]  /*69c0*/  IMAD.U32 R4, RZ, RZ, UR50 ;  /* 0x00000032ff047e24 */ /* 0x000fe2000f8e00ff */
[----:B------:R-:W-:Y:S01]  /*69d0*/  MOV R0, UR37 ;  /* 0x0000002500007c02 */ /* 0x000fe20008000f00 */
[----:B------:R-:W-:Y:S03]  /*69e0*/  UIADD3 UR50, UPT, UPT, UR50, 0x1, URZ ;  /* 0x0000000132327890 */ /* 0x000fe6000fffe0ff */
[----:B------:R-:W-:Y:S01]  /*69f0*/  @P1 LEA R4, R4, UR36, 0x3 ;  /* 0x0000002404041c11 */ /* 0x000fe2000f8e18ff */
[----:B------:R-:W-:Y:S04]  /*6a00*/  UISETP.NE.AND UP0, UPT, UR50, 0x4, UPT ;  /* 0x000000043200788c */ /* 0x000fe8000bf05270 */
[----:B------:R-:W-:Y:S01]  /*6a10*/  @P1 VIADD R4, R4, 0x40 ;  /* 0x0000004004041836 */ /* 0x000fe20000000000 */
[----:B------:R-:W-:Y:S04]  /*6a20*/  USEL UR50, UR50, URZ, UP0 ;  /* 0x000000ff32327287 */ /* 0x000fe80008000000 */
[----:B------:R-:W-:Y:S04]  /*6a30*/  @P1 PRMT R0, R0, 0x654, R4 ;  /* 0x0000065400001816 */ /* 0x000fe80000000004 */
[----:B------:R2:W-:Y:S04]  /*6a40*/  @P1 SYNCS.ARRIVE.TRANS64.RED.A1T0 RZ, [R0+URZ], RZ ;  /* 0x000000ff00ff19a7 */ /* 0x0005e800081004ff */
.L_x_102:
[----:B------:R-:W3:Y:S01]  /*6a50*/  @P1 SYNCS.PHASECHK.TRANS64.TRYWAIT P0, [R2+URZ+0x20], R3 ;  /* 0x00002003020015a7 */ /* 0x000ee200080011ff */
[----:B------:R-:W-:Y:S01]  /*6a60*/  BSSY B1, `(.L_x_103) ;  /* 0x0000017000017945 */ /* 0x000fe20003800000 */
[----:B---3--:R-:W-:Y:S03]  /*6a70*/  @P1 SEL R67, RZ, 0x1, !P0 ;  /* 0x00000001ff431807 */ /* 0x008fe60004000000 */
[----:B------:R-:W-:Y:S05]  /*6a80*/  @!P1 BRA `(.L_x_104) ;  /* 0x0000000000509947 */ /* 0x000fea0003800000 */
[----:B------:R-:W-:Y:S01]  /*6a90*/  ISETP.NE.AND P1, PT, R72, RZ, PT ;  /* 0x000000ff4800720c */ /* 0x000fe20003f25270 */
[----:B------:R-:W-:Y:S01]  /*6aa0*/  BSSY B0, `(.L_x_105) ;  /* 0x000000a000007945 */ /* 0x000fe20003800000 */
[----:B------:R-:W-:Y:S11]  /*6ab0*/  ISETP.NE.AND P0, PT, R67, RZ, PT ;  /* 0x000000ff4300720c */ /* 0x000ff60003f05270 */
[----:B------:R-:W-:Y:S04]  /*6ac0*/  @P1 IMAD R5, R65, 0x2000, R66 ;  /* 0x0000200041051824 */ /* 0x000fe800078e0242 */
[----:B------:R-:W-:Y:S05]  /*6ad0*/  @P1 VIADD R4, R5, UR36 ;  /* 0x0000002405041c36 */ /* 0x000fea0008000000 */
[----:B------:R-:W-:Y:S01]  /*6ae0*/  @P1 IADD3 R3, PT, PT, R73, R4, RZ ;  /* 0x0000000449031210 */ /* 0x000fe20007ffe0ff */
[----:B------:R-:W-:Y:S01]  /*6af0*/  @P1 IMAD.IADD R4, R99, 0x1, R4 ;  /* 0x0000000163041824 */ /* 0x000fe200078e0204 */
[----:B------:R-:W-:Y:S06]  /*6b00*/  @P0 BRA `(.L_x_106) ;  /* 0x00000000000c0947 */ /* 0x000fec0003800000 */
[----:B--2---:R-:W-:Y:S04]  /*6b10*/  SHF.L.U32 R0, R98, 0x1f, RZ ;  /* 0x0000001f62007819 */ /* 0x004fe800000006ff */
[----:B------:R-:W2:Y:S02]  /*6b20*/  SYNCS.PHASECHK.TRANS64.TRYWAIT P0, [R2+URZ+0x20], R0 ;  /* 0x00002000020075a7 */ /* 0x000ea400080011ff */
[----:B--2---:R-:W-:Y:S05]  /*6b30*/  @!P0 BRA `(.L_x_107) ;  /* 0x0000003000448947 */ /* 0x004fea0003800000 */
.L_x_106:
[----:B------:R-:W-:Y:S05]  /*6b40*/  BSYNC B0 ;  /* 0x0000000000007941 */ /* 0x000fea0003800000 */
.L_x_105:
[----:B------:R-:W-:Y:S02]  /*6b50*/  ISETP.NE.AND P0, PT, R72, RZ, PT ;  /* 0x000000ff4800720c */ /* 0x000fe40003f05270 */
[----:B------:R-:W-:Y:S11]  /*6b60*/  IADD3 R65, PT, PT, R65, 0x1, RZ ;  /* 0x0000000141417810 */ /* 0x000ff60007ffe0ff */
[----:B--2---:R-:W-:Y:S01]  /*6b70*/  @P0 IMAD.IADD R0, R99, 0x1, R3 ;  /* 0x0000000163000824 */ /* 0x004fe200078e0203 */
[----:B------:R-:W-:Y:S05]  /*6b80*/  @P0 WARPSYNC.ALL ;  /* 0x0000000000000948 */ /* 0x000fea0003800000 */
[----:B------:R3:W4:Y:S04]  /*6b90*/  @P0 LDSM.16.M88.4 R56, [R5+UR36+0x400] ;  /* 0x000400240538083b */ /* 0x0007280008000200 */
[----:B------:R3:W2:Y:S04]  /*6ba0*/  @P0 LDSM.16.M88.4 R60, [R4+0x400] ;  /* 0x00040000043c083b */ /* 0x0006a80000000200 */
[----:B------:R3:W1:Y:S04]  /*6bb0*/  @P0 LDSM.16.M88.4 R68, [R3+0x400] ;  /* 0x000400000344083b */ /* 0x0006680000000200 */
[----:B------:R3:W1:Y:S02]  /*6bc0*/  @P0 LDSM.16.M88.4 R76, [R0+0x400] ;  /* 0x00040000004c083b */ /* 0x0006640000000200 */
.L_x_104:
[----:B------:R-:W-:Y:S05]  /*6bd0*/  BSYNC B1 ;  /* 0x0000000000017941 */ /* 0x000fea0003800000 */
.L_x_103:
[----:B--23--:R-:W-:Y:S05]  /*6be0*/  VIADD R0, R48, 0x40 ;  /* 0x0000004030007836 */ /* 0x00cfea0000000000 */
[----:B------:R-:W-:Y:S04]  /*6bf0*/  SHF.R.U32.HI R0, RZ, 0x15, R0 ;  /* 0x00000015ff007819 */ /* 0x000fe80000011600 */
[----:B------:R-:W-:Y:S11]  /*6c00*/  LOP3.LUT P0, RZ, R0, 0x3, R93, 0x48, !PT ;  /* 0x0000000300ff7812 */ /* 0x000ff6000780485d */
[----:B------:R-:W-:Y:S02]  /*6c10*/  @!UPT UIADD3 URZ, UPT, UPT, URZ, URZ, URZ ;  /* 0x000000fffffff290 */ /* 0x000fe4000fffe0ff */
[----:B------:R-:W-:Y:S05]  /*6c20*/  @!P0 BRA `(.L_x_108) ;  /* 0x0000000000408947 */ /* 0x000fea0003800000 */
[----:B------:R-:W2:Y:S01]  /*6c30*/  LDCU.64 UR8, c[0x4][0x70] ;  /* 0x01000e00ff0877ac */ /* 0x000ea20008000a00 */
[----:B------:R-:W-:Y:S01]  /*6c40*/  MOV R3, 0x0 ;  /* 0x0000000000037802 */ /* 0x000fe20000000f00 */
[----:B------:R-:W-:Y:S02]  /*6c50*/  HFMA2 R12, -RZ, RZ, 0, 5.9604644775390625e-08 ;  /* 0x00000001ff0c7431 */ /* 0x000fe400000001ff */
[----:B-1----:R-:W-:Y:S02]  /*6c60*/  IMAD.MOV.U32 R8, RZ, RZ, 0x192 ;  /* 0x00000192ff087424 */ /* 0x002fe400078e00ff */
[----:B------:R-:W-:Y:S01]  /*6c70*/  IMAD.MOV.U32 R13, RZ, RZ, RZ ;  /* 0x000000ffff0d7224 */ /* 0x000fe200078e00ff */
[----:B------:R-:W1:Y:S01]  /*6c80*/  LDCU.64 UR6, c[0x4][0x78] ;  /* 0x01000f00ff0677ac */ /* 0x000e620008000a00 */
[----:B------:R-:W3:Y:S01]  /*6c90*/  LDC.64 R2, c[0x4][R3] ;  /* 0x0100000003027b82 */ /* 0x000ee20000000a00 */
[----:B------:R-:W5:Y:S01]  /*6ca0*/  LDCU.64 UR4, c[0x4][0x10] ;  /* 0x01000200ff0477ac */ /* 0x000f620008000a00 */
[----:B--2---:R-:W-:Y:S01]  /*6cb0*/  MOV R5, UR9 ;  /* 0x0000000900057c02 */ /* 0x004fe20008000f00 */
[----:B------:R-:W-:Y:S01]  /*6cc0*/  IMAD.U32 R4, RZ, RZ, UR8 ;  /* 0x00000008ff047e24 */ /* 0x000fe2000f8e00ff */
[----:B-1----:R-:W-:Y:S01]  /*6cd0*/  MOV R7, UR7 ;  /* 0x0000000700077c02 */ /* 0x002fe20008000f00 */
[----:B------:R-:W-:Y:S01]  /*6ce0*/  IMAD.U32 R6, RZ, RZ, UR6 ;  /* 0x00000006ff067e24 */ /* 0x000fe2000f8e00ff */
[----:B-----5:R-:W-:Y:S01]  /*6cf0*/  MOV R11, UR5 ;  /* 0x00000005000b7c02 */ /* 0x020fe20008000f00 */
[----:B------:R-:W-:Y:S02]  /*6d00*/  IMAD.U32 R10, RZ, RZ, UR4 ;  /* 0x00000004ff0a7e24 */ /* 0x000fe4000f8e00ff */
[----:B------:R-:W-:Y:S07]  /*6d10*/  LEPC R20, `(.L_x_108) ;  /* 0x000000001014794e */ /* 0x000fee0000000000 */
[----:B---34-:R-:W-:Y:S05]  /*6d20*/  CALL.ABS.NOINC R2 ;  /* 0x0000000002007343 */ /* 0x018fea0003c00000 */
.L_x_108:
[----:B------:R-:W-:Y:S05]  /*6d30*/  WARPSYNC.ALL ;  /* 0x0000000000007948 */ /* 0x000fea0003800000 */
[----:B------:R-:W-:Y:S01]  /*6d40*/  R2UR UR4, R48 ;  /* 0x00000000300472ca */ /* 0x000fe200000e0000 */
[--C-:B----4-:R-:W-:Y:S01]  /*6d50*/  HADD2.F32 R3, -RZ, R56.reuse.H0_H0 ;  /* 0x20000038ff037230 */ /* 0x110fe20000004100 */
[----:B------:R-:W-:Y:S01]  /*6d60*/  ISETP.NE.AND P6, PT, R105, RZ, PT ;  /* 0x000000ff6900720c */ /* 0x000fe20003fc5270 */
[--C-:B------:R-:W-:Y:S01]  /*6d70*/  HADD2.F32 R51, -RZ, R57.reuse.H1_H1 ;  /* 0x30000039ff337230 */ /* 0x100fe20000004100 */
[----:B------:R-:W-:Y:S01]  /*6d80*/  MOV R50, UR50 ;  /* 0x0000003200327c02 */ /* 0x000fe20008000f00 */
[----:B------:R-:W-:Y:S01]  /*6d90*/  BSSY.RECONVERGENT B0, `(.L_x_109) ;  /* 0x000008c000007945 */ /* 0x000fe20003800200 */
[----:B------:R-:W-:Y:S02]  /*6da0*/  MOV R74, UR37 ;  /* 0x00000025004a7c02 */ /* 0x000fe40008000f00 */
[----:B------:R-:W-:Y:S05]  /*6db0*/  ISETP.NE.AND P0, PT, R101, RZ, PT ;  /* 0x000000ff6500720c */ /* 0x000fea0003f05270 */
[----:B-1----:R-:W1:Y:S02]  /*6dc0*/  LDTM.16dp256bit.x8 R4, tmem[UR4+0x40] ;  /* 0x00004004000479ee */ /* 0x002e6400081a0000 */
[----:B------:R-:W-:Y:S04]  /*6dd0*/  @P6 LEA R50, R50, UR36, 0x3 ;  /* 0x0000002432326c11 */ /* 0x000fe8000f8e18ff */
[----:B------:R-:W-:Y:S04]  /*6de0*/  @P6 IADD3 R50, PT, PT, R50, 0x40, RZ ;  /* 0x0000004032326810 */ /* 0x000fe80007ffe0ff */
[----:B------:R-:W-:Y:S01]  /*6df0*/  @P6 PRMT R74, R74, 0x654, R50 ;  /* 0x000006544a4a6816 */ /* 0x000fe20000000032 */
[----:B------:R-:W-:Y:S02]  /*6e00*/  HADD2.F32 R50, -RZ, R57.H0_H0 ;  /* 0x20000039ff327230 */ /* 0x000fe40000004100 */
[C---:B-1----:R-:W-:Y:S01]  /*6e10*/  FMUL R0, R47.reuse, R4 ;  /* 0x000000042f007220 */ /* 0x042fe20000400000 */
[----:B------:R-:W-:Y:S02]  /*6e20*/  HADD2.F32 R4, -RZ, R56.H1_H1 ;  /* 0x30000038ff047230 */ /* 0x000fe40000004100 */
[C---:B------:R-:W-:Y:S01]  /*6e30*/  FMUL R2, R47.reuse, R5 ;  /* 0x000000052f027220 */ /* 0x040fe20000400000 */
[----:B------:R-:W-:Y:S01]  /*6e40*/  FMUL R7, R47, R7 ;  /* 0x000000072f077220 */ /* 0x000fe20000400000 */
[----:B------:R-:W-:Y:S01]  /*6e50*/  FFMA R0, R49, R3, R0 ;  /* 0x0000000331007223 */ /* 0x000fe20000000000 */
[----:B------:R-:W-:Y:S01]  /*6e60*/  FMUL R3, R47, R6 ;  /* 0x000000062f037220 */ /* 0x000fe20000400000 */
[----:B------:R-:W-:Y:S01]  /*6e70*/  FFMA R2, R49, R4, R2 ;  /* 0x0000000431027223 */ /* 0x000fe20000000002 */
[C---:B------:R-:W-:Y:S01]  /*6e80*/  FMUL R4, R47.reuse, R8 ;  /* 0x000000082f047220 */ /* 0x040fe20000400000 */
[----:B------:R-:W-:Y:S01]  /*6e90*/  FMUL R8, R47, R12 ;  /* 0x0000000c2f087220 */ /* 0x000fe20000400000 */
[----:B------:R-:W-:Y:S01]  /*6ea0*/  FFMA R3, R49, R50, R3 ;  /* 0x0000003231037223 */ /* 0x000fe20000000003 */
[C---:B------:R-:W-:Y:S01]  /*6eb0*/  FMUL R12, R47.reuse, R16 ;  /* 0x000000102f0c7220 */ /* 0x040fe20000400000 */
[C---:B------:R-:W-:Y:S01]  /*6ec0*/  FMUL R16, R47.reuse, R20 ;  /* 0x000000142f107220 */ /* 0x040fe20000400000 */
[C---:B------:R-:W-:Y:S01]  /*6ed0*/  FMUL R20, R47.reuse, R24 ;  /* 0x000000182f147220 */ /* 0x040fe20000400000 */
[C---:B------:R-:W-:Y:S01]  /*6ee0*/  FMUL R24, R47.reuse, R28 ;  /* 0x0000001c2f187220 */ /* 0x040fe20000400000 */
[C---:B------:R-:W-:Y:S01]  /*6ef0*/  FMUL R28, R47.reuse, R32 ;  /* 0x000000202f1c7220 */ /* 0x040fe20000400000 */
[--C-:B------:R-:W-:Y:S01]  /*6f00*/  HADD2.F32 R32, -RZ, R58.reuse.H0_H0 ;  /* 0x2000003aff207230 */ /* 0x100fe20000004100 */
[----:B------:R-:W-:Y:S01]  /*6f10*/  F2FP.F16.F32.PACK_AB R52, R2, R0 ;  /* 0x000000000234723e */ /* 0x000fe200000000ff */
[----:B------:R-:W-:Y:S02]  /*6f20*/  HADD2.F32 R0, -RZ, R58.H1_H1 ;  /* 0x3000003aff007230 */ /* 0x000fe40000004100 */
[----:B------:R-:W-:Y:S01]  /*6f30*/  FMUL R5, R47, R9 ;  /* 0x000000092f057220 */ /* 0x000fe20000400000 */
[--C-:B------:R-:W-:Y:S02]  /*6f40*/  HADD2.F32 R2, -RZ, R59.reuse.H0_H0 ;  /* 0x2000003bff027230 */ /* 0x100fe40000004100 */
[C---:B------:R-:W-:Y:S01]  /*6f50*/  FFMA R7, R49.reuse, R51, R7 ;  /* 0x0000003331077223 */ /* 0x040fe20000000007 */
[C---:B------:R-:W-:Y:S01]  /*6f60*/  FFMA R4, R49.reuse, R32, R4 ;  /* 0x0000002031047223 */ /* 0x040fe20000000004 */
[----:B------:R-:W-:Y:S02]  /*6f70*/  HADD2.F32 R32, -RZ, R59.H1_H1 ;  /* 0x3000003bff207230 */ /* 0x000fe40000004100 */
[----:B------:R-:W-:Y:S01]  /*6f80*/  FFMA R5, R49, R0, R5 ;  /* 0x0000000031057223 */ /* 0x000fe20000000005 */
[--C-:B------:R-:W-:Y:S01]  /*6f90*/  HADD2.F32 R0, -RZ, R60.reuse.H0_H0 ;  /* 0x2000003cff007230 */ /* 0x100fe20000004100 */
[----:B------:R-:W-:Y:S01]  /*6fa0*/  F2FP.F16.F32.PACK_AB R53, R7, R3 ;  /* 0x000000030735723e */ /* 0x000fe200000000ff */
[----:B------:R-:W-:Y:S01]  /*6fb0*/  FMUL R6, R47, R10 ;  /* 0x0000000a2f067220 */ /* 0x000fe20000400000 */
[----:B------:R-:W-:Y:S01]  /*6fc0*/  HADD2.F32 R3, -RZ, R61.H0_H0 ;  /* 0x2000003dff037230 */ /* 0x000fe20000004100 */
[----:B------:R-:W-:Y:S01]  /*6fd0*/  F2FP.F16.F32.PACK_AB R54, R5, R4 ;  /* 0x000000040536723e */ /* 0x000fe200000000ff */
[----:B------:R-:W-:Y:S01]  /*6fe0*/  FMUL R11, R47, R11 ;  /* 0x0000000b2f0b7220 */ /* 0x000fe20000400000 */
[----:B------:R-:W-:Y:S01]  /*6ff0*/  FFMA R6, R49, R2, R6 ;  /* 0x0000000231067223 */ /* 0x000fe20000000006 */
[----:B------:R-:W-:Y:S02]  /*7000*/  HADD2.F32 R2, -RZ, R60.H1_H1 ;  /* 0x3000003cff027230 */ /* 0x000fe40000004100 */
[----:B------:R-:W-:Y:S01]  /*7010*/  FMUL R9, R47, R13 ;  /* 0x0000000d2f097220 */ /* 0x000fe20000400000 */
[C---:B------:R-:W-:Y:S01]  /*7020*/  FFMA R11, R49.reuse, R32, R11 ;  /* 0x00000020310b7223 */ /* 0x040fe2000000000b */
[----:B------:R-:W-:Y:S02]  /*7030*/  HADD2.F32 R4, -RZ, R77.H0_H0 ;  /* 0x2000004dff047230 */ /* 0x000fe40000004100 */
[C---:B------:R-:W-:Y:S01]  /*7040*/  FFMA R8, R49.reuse, R0, R8 ;  /* 0x0000000031087223 */ /* 0x040fe20000000008 */
[----:B------:R-:W-:Y:S01]  /*7050*/  FFMA R9, R49, R2, R9 ;  /* 0x0000000231097223 */ /* 0x000fe20000000009 */
[----:B------:R-:W-:Y:S01]  /*7060*/  HADD2.F32 R0, -RZ, R61.H1_H1 ;  /* 0x3000003dff007230 */ /* 0x000fe20000004100 */
[----:B------:R-:W-:Y:S01]  /*7070*/  F2FP.F16.F32.PACK_AB R55, R11, R6 ;  /* 0x000000060b37723e */ /* 0x000fe200000000ff */
[C---:B------:R-:W-:Y:S01]  /*7080*/  FMUL R10, R47.reuse, R14 ;  /* 0x0000000e2f0a7220 */ /* 0x040fe20000400000 */
[----:B------:R-:W-:Y:S01]  /*7090*/  FMUL R15, R47, R15 ;  /* 0x0000000f2f0f7220 */ /* 0x000fe20000400000 */
[--C-:B------:R-:W-:Y:S01]  /*70a0*/  HADD2.F32 R2, -RZ, R62.reuse.H0_H0 ;  /* 0x2000003eff027230 */ /* 0x100fe20000004100 */
[----:B------:R-:W-:Y:S01]  /*70b0*/  F2FP.F16.F32.PACK_AB R8, R9, R8 ;  /* 0x000000080908723e */ /* 0x000fe200000000ff */
[----:B------:R1:W-:Y:S01]  /*70c0*/  STSM.16.M88.4 [R107+0x2400], R52 ;  /* 0x002400346b007844 */ /* 0x0003e20000000200 */
[C---:B------:R-:W-:Y:S01]  /*70d0*/  FFMA R10, R49.reuse, R3, R10 ;  /* 0x00000003310a7223 */ /* 0x040fe2000000000a */
[C---:B------:R-:W-:Y:S01]  /*70e0*/  FFMA R15, R49.reuse, R0, R15 ;  /* 0x00000000310f7223 */ /* 0x040fe2000000000f */
[----:B------:R-:W-:Y:S02]  /*70f0*/  HADD2.F32 R3, -RZ, R62.H1_H1 ;  /* 0x3000003eff037230 */ /* 0x000fe40000004100 */
[----:B------:R-:W-:Y:S01]  /*7100*/  FFMA R12, R49, R2, R12 ;  /* 0x00000002310c7223 */ /* 0x000fe2000000000c */
[----:B------:R-:W-:Y:S01]  /*7110*/  FMUL R13, R47, R17 ;  /* 0x000000112f0d7220 */ /* 0x000fe20000400000 */
[--C-:B------:R-:W-:Y:S01]  /*7120*/  HADD2.F32 R0, -RZ, R63.reuse.H0_H0 ;  /* 0x2000003fff007230 */ /* 0x100fe20000004100 */
[----:B------:R-:W-:Y:S01]  /*7130*/  F2FP.F16.F32.PACK_AB R9, R15, R10 ;  /* 0x0000000a0f09723e */ /* 0x000fe200000000ff */
[----:B------:R-:W-:Y:S01]  /*7140*/  FMUL R14, R47, R18 ;  /* 0x000000122f0e7220 */ /* 0x000fe20000400000 */
[----:B------:R-:W-:Y:S01]  /*7150*/  FFMA R13, R49, R3, R13 ;  /* 0x00000003310d7223 */ /* 0x000fe2000000000d */
[----:B------:R-:W-:Y:S02]  /*7160*/  HADD2.F32 R2, -RZ, R63.H1_H1 ;  /* 0x3000003fff027230 */ /* 0x000fe40000004100 */
[----:B------:R-:W-:Y:S01]  /*7170*/  FMUL R19, R47, R19 ;  /* 0x000000132f137220 */ /* 0x000fe20000400000 */
[----:B------:R-:W-:Y:S01]  /*7180*/  FFMA R14, R49, R0, R14 ;  /* 0x00000000310e7223 */ /* 0x000fe2000000000e */
[--C-:B------:R-:W-:Y:S01]  /*7190*/  HADD2.F32 R0, -RZ, R68.reuse.H0_H0 ;  /* 0x20000044ff007230 */ /* 0x100fe20000004100 */
[----:B------:R-:W-:Y:S01]  /*71a0*/  F2FP.F16.F32.PACK_AB R10, R13, R12 ;  /* 0x0000000c0d0a723e */ /* 0x000fe200000000ff */
[----:B------:R-:W-:Y:S01]  /*71b0*/  FFMA R19, R49, R2, R19 ;  /* 0x0000000231137223 */ /* 0x000fe20000000013 */
[----:B------:R-:W-:Y:S02]  /*71c0*/  HADD2.F32 R2, -RZ, R68.H1_H1 ;  /* 0x30000044ff027230 */ /* 0x000fe40000004100 */
[----:B------:R-:W-:Y:S01]  /*71d0*/  FMUL R17, R47, R21 ;  /* 0x000000152f117220 */ /* 0x000fe20000400000 */
[----:B------:R-:W-:Y:S01]  /*71e0*/  FFMA R16, R49, R0, R16 ;  /* 0x0000000031107223 */ /* 0x000fe20000000010 */
[--C-:B------:R-:W-:Y:S01]  /*71f0*/  HADD2.F32 R3, -RZ, R69.reuse.H0_H0 ;  /* 0x20000045ff037230 */ /* 0x100fe20000004100 */
[----:B------:R-:W-:Y:S01]  /*7200*/  F2FP.F16.F32.PACK_AB R11, R19, R14 ;  /* 0x0000000e130b723e */ /* 0x000fe200000000ff */
[----:B------:R-:W-:Y:S01]  /*7210*/  FFMA R17, R49, R2, R17 ;  /* 0x0000000231117223 */ /* 0x000fe20000000011 */
[C---:B------:R-:W-:Y:S01]  /*7220*/  FMUL R18, R47.reuse, R22 ;  /* 0x000000162f127220 */ /* 0x040fe20000400000 */
[----:B------:R-:W-:Y:S02]  /*7230*/  HADD2.F32 R0, -RZ, R69.H1_H1 ;  /* 0x30000045ff007230 */ /* 0x000fe40000004100 */
[----:B------:R-:W-:Y:S01]  /*7240*/  FMUL R23, R47, R23 ;  /* 0x000000172f177220 */ /* 0x000fe20000400000 */
[----:B------:R1:W-:Y:S01]  /*7250*/  STSM.16.M88.4 [R106+0x2400], R8 ;  /* 0x002400086a007844 */ /* 0x0003e20000000200 */
[----:B------:R-:W-:Y:S01]  /*7260*/  F2FP.F16.F32.PACK_AB R16, R17, R16 ;  /* 0x000000101110723e */ /* 0x000fe200000000ff */
[C---:B------:R-:W-:Y:S01]  /*7270*/  FFMA R18, R49.reuse, R3, R18 ;  /* 0x0000000331127223 */ /* 0x040fe20000000012 */
[----:B------:R-:W-:Y:S01]  /*7280*/  FFMA R23, R49, R0, R23 ;  /* 0x0000000031177223 */ /* 0x000fe20000000017 */
[--C-:B------:R-:W-:Y:S02]  /*7290*/  HADD2.F32 R2, -RZ, R70.reuse.H0_H0 ;  /* 0x20000046ff027230 */ /* 0x100fe40000004100 */
[C---:B------:R-:W-:Y:S01]  /*72a0*/  FMUL R21, R47.reuse, R25 ;  /* 0x000000192f157220 */ /* 0x040fe20000400000 */
[----:B------:R-:W-:Y:S02]  /*72b0*/  HADD2.F32 R0, -RZ, R70.H1_H1 ;  /* 0x30000046ff007230 */ /* 0x000fe40000004100 */
[----:B------:R-:W-:Y:S01]  /*72c0*/  FMUL R22, R47, R26 ;  /* 0x0000001a2f167220 */ /* 0x000fe20000400000 */
[--C-:B------:R-:W-:Y:S02]  /*72d0*/  HADD2.F32 R3, -RZ, R71.reuse.H0_H0 ;  /* 0x20000047ff037230 */ /* 0x100fe40000004100 */
[----:B------:R-:W-:Y:S01]  /*72e0*/  FFMA R20, R49, R2, R20 ;  /* 0x0000000231147223 */ /* 0x000fe20000000014 */
[----:B------:R-:W-:Y:S01]  /*72f0*/  FMUL R27, R47, R27 ;  /* 0x0000001b2f1b7220 */ /* 0x000fe20000400000 */
[C---:B------:R-:W-:Y:S01]  /*7300*/  FFMA R21, R49.reuse, R0, R21 ;  /* 0x0000000031157223 */ /* 0x040fe20000000015 */
[----:B------:R-:W-:Y:S02]  /*7310*/  HADD2.F32 R0, -RZ, R71.H1_H1 ;  /* 0x30000047ff007230 */ /* 0x000fe40000004100 */
[----:B------:R-:W-:Y:S01]  /*7320*/  FFMA R22, R49, R3, R22 ;  /* 0x0000000331167223 */ /* 0x000fe20000000016 */
[--C-:B------:R-:W-:Y:S02]  /*7330*/  HADD2.F32 R2, -RZ, R76.reuse.H0_H0 ;  /* 0x2000004cff027230 */ /* 0x100fe40000004100 */
[C---:B------:R-:W-:Y:S01]  /*7340*/  FMUL R25, R47.reuse, R29 ;  /* 0x0000001d2f197220 */ /* 0x040fe20000400000 */
[----:B------:R-:W-:Y:S02]  /*7350*/  HADD2.F32 R3, -RZ, R76.H1_H1 ;  /* 0x3000004cff037230 */ /* 0x000fe40000004100 */
[----:B------:R-:W-:Y:S01]  /*7360*/  FMUL R26, R47, R30 ;  /* 0x0000001e2f1a7220 */ /* 0x000fe20000400000 */
[C---:B------:R-:W-:Y:S01]  /*7370*/  FFMA R27, R49.reuse, R0, R27 ;  /* 0x00000000311b7223 */ /* 0x040fe2000000001b */
[C---:B------:R-:W-:Y:S01]  /*7380*/  FFMA R24, R49.reuse, R2, R24 ;  /* 0x0000000231187223 */ /* 0x040fe20000000018 */
[----:B------:R-:W-:Y:S02]  /*7390*/  HADD2.F32 R0, -RZ, R77.H1_H1 ;  /* 0x3000004dff007230 */ /* 0x000fe40000004100 */
[----:B------:R-:W-:Y:S01]  /*73a0*/  FFMA R25, R49, R3, R25 ;  /* 0x0000000331197223 */ /* 0x000fe20000000019 */
[----:B------:R-:W-:Y:S01]  /*73b0*/  FMUL R31, R47, R31 ;  /* 0x0000001f2f1f7220 */ /* 0x000fe20000400000 */
[--C-:B------:R-:W-:Y:S02]  /*73c0*/  HADD2.F32 R2, -RZ, R78.reuse.H0_H0 ;  /* 0x2000004eff027230 */ /* 0x100fe40000004100 */
[----:B------:R-:W-:Y:S01]  /*73d0*/  FFMA R26, R49, R4, R26 ;  /* 0x00000004311a7223 */ /* 0x000fe2000000001a */
[----:B------:R-:W-:Y:S02]  /*73e0*/  HADD2.F32 R3, -RZ, R78.H1_H1 ;  /* 0x3000004eff037230 */ /* 0x000fe40000004100 */
[C---:B------:R-:W-:Y:S01]  /*73f0*/  FMUL R29, R47.reuse, R33 ;  /* 0x000000212f1d7220 */ /* 0x040fe20000400000 */
[--C-:B------:R-:W-:Y:S02]  /*7400*/  HADD2.F32 R4, -RZ, R79.reuse.H0_H0 ;  /* 0x2000004fff047230 */ /* 0x100fe40000004100 */
[----:B------:R-:W-:Y:S01]  /*7410*/  FMUL R30, R47, R34 ;  /* 0x000000222f1e7220 */ /* 0x000fe20000400000 */
[----:B------:R-:W-:Y:S02]  /*7420*/  HADD2.F32 R5, -RZ, R79.H1_H1 ;  /* 0x3000004fff057230 */ /* 0x000fe40000004100 */
[----:B------:R-:W-:Y:S01]  /*7430*/  FFMA R31, R49, R0, R31 ;  /* 0x00000000311f7223 */ /* 0x000fe2000000001f */
[----:B------:R-:W-:Y:S01]  /*7440*/  FMUL R35, R47, R35 ;  /* 0x000000232f237220 */ /* 0x000fe20000400000 */
[C---:B------:R-:W-:Y:S01]  /*7450*/  FFMA R28, R49.reuse, R2, R28 ;  /* 0x00000002311c7223 */ /* 0x040fe2000000001c */
[C---:B------:R-:W-:Y:S01]  /*7460*/  FFMA R29, R49.reuse, R3, R29 ;  /* 0x00000003311d7223 */ /* 0x040fe2000000001d */
[----:B------:R-:W-:Y:S01]  /*7470*/  FFMA R30, R49, R4, R30 ;  /* 0x00000004311e7223 */ /* 0x000fe2000000001e */
[----:B------:R-:W-:Y:S01]  /*7480*/  F2FP.F16.F32.PACK_AB R17, R23, R18 ;  /* 0x000000121711723e */ /* 0x000fe200000000ff */
[----:B------:R-:W-:Y:S01]  /*7490*/  FFMA R35, R49, R5, R35 ;  /* 0x0000000531237223 */ /* 0x000fe20000000023 */
[----:B------:R-:W-:Y:S02]  /*74a0*/  F2FP.F16.F32.PACK_AB R18, R21, R20 ;  /* 0x000000141512723e */ /* 0x000fe400000000ff */
[----:B------:R-:W-:Y:S02]  /*74b0*/  F2FP.F16.F32.PACK_AB R19, R27, R22 ;  /* 0x000000161b13723e */ /* 0x000fe400000000ff */
[----:B------:R-:W-:Y:S02]  /*74c0*/  F2FP.F16.F32.PACK_AB R24, R25, R24 ;  /* 0x000000181918723e */ /* 0x000fe400000000ff */
[----:B------:R-:W-:Y:S01]  /*74d0*/  F2FP.F16.F32.PACK_AB R25, R31, R26 ;  /* 0x0000001a1f19723e */ /* 0x000fe200000000ff */
[----:B------:R1:W-:Y:S01]  /*74e0*/  STSM.16.M88.4 [R108+0x2000], R16 ;  /* 0x002000106c007844 */ /* 0x0003e20000000200 */
[----:B------:R-:W-:Y:S02]  /*74f0*/  F2FP.F16.F32.PACK_AB R26, R29, R28 ;  /* 0x0000001c1d1a723e */ /* 0x000fe400000000ff */
[----:B------:R-:W-:Y:S02]  /*7500*/  F2FP.F16.F32.PACK_AB R27, R35, R30 ;  /* 0x0000001e231b723e */ /* 0x000fe400000000ff */
[----:B------:R-:W-:Y:S02]  /*7510*/  LEA R0, R65, UR36, 0x3 ;  /* 0x0000002441007c11 */ /* 0x000fe4000f8e18ff */
[----:B------:R-:W-:Y:S01]  /*7520*/  @P6 SHF.L.U32 R2, R98, 0x1f, RZ ;  /* 0x0000001f62026819 */ /* 0x000fe200000006ff */
[----:B------:R1:W-:Y:S01]  /*7530*/  STSM.16.M88.4 [R109+0x2000], R24 ;  /* 0x002000186d007844 */ /* 0x0003e20000000200 */
        /* <DEDUP_REMOVED lines=8> */
[----:B------:R-:W-:Y:S02]  /*75c0*/  UIADD3 UR8, UP0, UPT, UR54, 0x680, URZ ;  /* 0x0000068036087890 */ /* 0x000fe4000ff1e0ff */
[----:B------:R-:W-:Y:S02]  /*75d0*/  UIADD3 UR5, UPT, UPT, UR41, 0x40, URZ ;  /* 0x0000004029057890 */ /* 0x000fe4000fffe0ff */
[----:B------:R-:W-:Y:S02]  /*75e0*/  UIADD3 UR4, UPT, UPT, UR36, 0x2400, URZ ;  /* 0x0000240024047890 */ /* 0x000fe4000fffe0ff */
[----:B------:R-:W-:Y:S01]  /*75f0*/  UIADD3.X UR9, UPT, UPT, URZ, UR55, URZ, UP0, !UPT ;  /* 0x00000037ff097290 */ /* 0x000fe200087fe4ff */
[----:B------:R-:W-:Y:S01]  /*7600*/  UMOV UR6, UR42 ;  /* 0x0000002a00067c82 */ /* 0x000fe20008000000 */
[----:B------:R-:W-:Y:S07]  /*7610*/  UMOV UR7, UR52 ;  /* 0x0000003400077c82 */ /* 0x000fee0008000000 */
[----:B------:R2:W-:Y:S01]  /*7620*/  UTMASTG.3D [UR4], [UR8] ;  /* 0x00000004080073b5 */ /* 0x0005e20008010000 */
[----:B------:R0:W-:Y:S01]  /*7630*/  UTMACMDFLUSH ;  /* 0x00000000000079b7 */ /* 0x0001e20000000000 */
[----:B--2---:R-:W-:Y:S04]  /*7640*/  DEPBAR.LE SB0, 0x1 ;  /* 0x000080400000791a */ /* 0x004fe80000000000 */
.L_x_110:
[----:B------:R-:W-:Y:S05]  /*7650*/  BSYNC.RECONVERGENT B0 ;  /* 0x0000000000007941 */ /* 0x000fea0003800200 */
.L_x_109:
[----:B------:R-:W-:Y:S01]  /*7660*/  BAR.SYNC.DEFER_BLOCKING 0x1, 0x80 ;  /* 0x0042000000007b1d */ /* 0x000fe20000010000 */
[----:B------:R-:W-:Y:S04]  /*7670*/  UIADD3 UR40, UPT, UPT, UR50, 0x1, URZ ;  /* 0x0000000132287890 */ /* 0x000fe8000fffe0ff */
[----:B------:R-:W-:Y:S04]  /*7680*/  UISETP.NE.AND UP0, UPT, UR40, 0x4, UPT ;  /* 0x000000042800788c */ /* 0x000fe8000bf05270 */
[----:B------:R-:W-:Y:S01]  /*7690*/  USEL UR40, UR40, URZ, UP0 ;  /* 0x000000ff28287287 */ /* 0x000fe20008000000 */
[----:B------:R2:W-:Y:S01]  /*76a0*/  @P6 SYNCS.ARRIVE.TRANS64.RED.A1T0 RZ, [R74+URZ], RZ ;  /* 0x000000ff4aff69a7 */ /* 0x0005e200081004ff */
[----:B------:R-:W-:Y:S01]  /*76b0*/  BSSY B1, `(.L_x_111) ;  /* 0x0000018000017945 */ /* 0x000fe20003800000 */
[----:B------:R-:W3:Y:S02]  /*76c0*/  @P6 SYNCS.PHASECHK.TRANS64.TRYWAIT P0, [R0+URZ+0x20], R2 ;  /* 0x00002002000065a7 */ /* 0x000ee400080011ff */
[----:B---3--:R-:W-:Y:S01]  /*76d0*/  @P6 SEL R67, RZ, 0x1, !P0 ;  /* 0x00000001ff436807 */ /* 0x008fe20004000000 */
[----:B--2---:R-:W-:Y:S06]  /*76e0*/  @!P6 BRA `(.L_x_112) ;  /* 0x000000000050e947 */ /* 0x004fec0003800000 */
        /* <DEDUP_REMOVED lines=8> */
[----:B------:R-:W-:Y:S04]  /*7770*/  SHF.L.U32 R5, R98, 0x1f, RZ ;  /* 0x0000001f62057819 */ /* 0x000fe800000006ff */
[----:B------:R-:W2:Y:S02]  /*7780*/  SYNCS.PHASECHK.TRANS64.TRYWAIT P0, [R0+URZ+0x20], R5 ;  /* 0x00002005000075a7 */ /* 0x000ea400080011ff */
[----:B--2---:R-:W-:Y:S05]  /*7790*/  @!P0 BRA `(.L_x_115) ;  /* 0x0000002400408947 */ /* 0x004fea0003800000 */
.L_x_114:
[----:B------:R-:W-:Y:S05]  /*77a0*/  BSYNC B0 ;  /* 0x0000000000007941 */ /* 0x000fea0003800000 */
.L_x_113:
[----:B------:R-:W-:Y:S02]  /*77b0*/  ISETP.NE.AND P0, PT, R72, RZ, PT ;  /* 0x000000ff4800720c */ /* 0x000fe40003f05270 */
[----:B------:R-:W-:Y:S11]  /*77c0*/  IADD3 R65, PT, PT, R65, 0x1, RZ ;  /* 0x0000000141417810 */ /* 0x000ff60007ffe0ff */
[----:B--2---:R-:W-:Y:S01]  /*77d0*/  @P0 IMAD.IADD R0, R99, 0x1, R2 ;  /* 0x0000000163000824 */ /* 0x004fe200078e0202 */
[----:B------:R-:W-:Y:S05]  /*77e0*/  @P0 WARPSYNC.ALL ;  /* 0x0000000000000948 */ /* 0x000fea0003800000 */
[----:B------:R2:W3:Y:S04]  /*77f0*/  @P0 LDSM.16.M88.4 R56, [R4+UR36+0x400] ;  /* 0x000400240438083b */ /* 0x0004e80008000200 */
[----:B------:R2:W4:Y:S04]  /*7800*/  @P0 LDSM.16.M88.4 R60, [R3+0x400] ;  /* 0x00040000033c083b */ /* 0x0005280000000200 */
[----:B------:R2:W1:Y:S04]  /*7810*/  @P0 LDSM.16.M88.4 R68, [R2+0x400] ;  /* 0x000400000244083b */ /* 0x0004680000000200 */
[----:B------:R2:W1:Y:S02]  /*7820*/  @P0 LDSM.16.M88.4 R76, [R0+0x400] ;  /* 0x00040000004c083b */ /* 0x0004640000000200 */
.L_x_112:
[----:B------:R-:W-:Y:S05]  /*7830*/  BSYNC B1 ;  /* 0x0000000000017941 */ /* 0x000fea0003800000 */
.L_x_111:
[----:B--2---:R-:W-:Y:S05]  /*7840*/  VIADD R0, R48, 0x80 ;  /* 0x0000008030007836 */ /* 0x004fea0000000000 */
        /* <DEDUP_REMOVED lines=20> */
.L_x_116:
[----:B------:R-:W-:Y:S05]  /*7990*/  WARPSYNC.ALL ;  /* 0x0000000000007948 */ /* 0x000fea0003800000 */
[----:B------:R-:W-:Y:S01]  /*79a0*/  R2UR UR4, R48 ;  /* 0x00000000300472ca */ /* 0x000fe200000e0000 */
[--C-:B---3--:R-:W-:Y:S01]  /*79b0*/  HADD2.F32 R3, -RZ, R56.reuse.H0_H0 ;  /* 0x20000038ff037230 */ /* 0x108fe20000004100 */
        /* <DEDUP_REMOVED lines=35> */
[--C-:B----4-:R-:W-:Y:S01]  /*7bf0*/  HADD2.F32 R0, -RZ, R60.reuse.H0_H0 ;  /* 0x2000003cff007230 */ /* 0x110fe20000004100 */
        /* <DEDUP_REMOVED lines=107> */
.L_x_118:
[----:B------:R-:W-:Y:S05]  /*82b0*/  BSYNC.RECONVERGENT B0 ;  /* 0x0000000000007941 */ /* 0x000fea0003800200 */
.L_x_117:
        /* <DEDUP_REMOVED lines=20> */
.L_x_122:
[----:B------:R-:W-:Y:S05]  /*8400*/  BSYNC B0 ;  /* 0x0000000000007941 */ /* 0x000fea0003800000 */
.L_x_121:
[----:B------:R-:W-:Y:S11]  /*8410*/  ISETP.NE.AND P0, PT, R72, RZ, PT ;  /* 0x000000ff4800720c */ /* 0x000ff60003f05270 */
[----:B------:R-:W-:Y:S02]  /*8420*/  @!UPT UIADD3 URZ, UPT, UPT, URZ, URZ, URZ ;  /* 0x000000fffffff290 */ /* 0x000fe4000fffe0ff */
[----:B--2---:R-:W-:Y:S01]  /*8430*/  @P0 IADD3 R0, PT, PT, R99, R73, RZ ;  /* 0x0000004963000210 */ /* 0x004fe20007ffe0ff */
[----:B------:R-:W-:Y:S05]  /*8440*/  @P0 WARPSYNC.ALL ;  /* 0x0000000000000948 */ /* 0x000fea0003800000 */
[----:B------:R2:W3:Y:S04]  /*8450*/  @P0 LDSM.16.M88.4 R56, [R65+UR36+0x400] ;  /* 0x000400244138083b */ /* 0x0004e80008000200 */
[----:B------:R2:W4:Y:S04]  /*8460*/  @P0 LDSM.16.M88.4 R60, [R3+0x400] ;  /* 0x00040000033c083b */ /* 0x0005280000000200 */
[----:B------:R2:W1:Y:S04]  /*8470*/  @P0 LDSM.16.M88.4 R68, [R73+0x400] ;  /* 0x000400004944083b */ /* 0x0004680000000200 */
[----:B------:R2:W1:Y:S02]  /*8480*/  @P0 LDSM.16.M88.4 R76, [R0+0x400] ;  /* 0x00040000004c083b */ /* 0x0004640000000200 */
.L_x_120:
[----:B------:R-:W-:Y:S05]  /*8490*/  BSYNC B1 ;  /* 0x0000000000017941 */ /* 0x000fea0003800000 */
.L_x_119:
        /* <DEDUP_REMOVED lines=21> */
.L_x_124:
[----:B------:R-:W-:Y:S01]  /*85f0*/  ISETP.NE.AND P0, PT, R101, RZ, PT ;  /* 0x000000ff6500720c */ /* 0x000fe20003f05270 */
[----:B------:R-:W-:Y:S05]  /*8600*/  WARPSYNC.ALL ;  /* 0x0000000000007948 */ /* 0x000fea0003800000 */
[----:B------:R-:W-:Y:S01]  /*8610*/  R2UR UR4, R48 ;  /* 0x00000000300472ca */ /* 0x000fe200000e0000 */
[--C-:B---3--:R-:W-:Y:S01]  /*8620*/  HADD2.F32 R0, -RZ, R56.reuse.H0_H0 ;  /* 0x20000038ff007230 */ /* 0x108fe20000004100 */
[----:B------:R-:W-:Y:S01]  /*8630*/  R2UR UR5, R64 ;  /* 0x00000000400572ca */ /* 0x000fe200000e0000 */
[----:B------:R-:W-:Y:S01]  /*8640*/  HADD2.F32 R2, -RZ, R56.H1_H1 ;  /* 0x30000038ff027230 */ /* 0x000fe20000004100 */
[----:B------:R-:W-:Y:S01]  /*8650*/  BSSY.RECONVERGENT B0, `(.L_x_125) ;  /* 0x0000089000007945 */ /* 0x000fe20003800200 */
[--C-:B------:R-:W-:Y:S02]  /*8660*/  HADD2.F32 R3, -RZ, R57.reuse.H0_H0 ;  /* 0x20000039ff037230 */ /* 0x100fe40000004100 */
[----:B------:R-:W-:Y:S02]  /*8670*/  HADD2.F32 R48, -RZ, R57.H1_H1 ;  /* 0x30000039ff307230 */ /* 0x000fe40000004100 */
[--C-:B------:R-:W-:Y:S02]  /*8680*/  HADD2.F32 R50, -RZ, R58.reuse.H0_H0 ;  /* 0x2000003aff327230 */ /* 0x100fe40000004100 */
[----:B------:R-:W-:Y:S02]  /*8690*/  HADD2.F32 R51, -RZ, R58.H1_H1 ;  /* 0x3000003aff337230 */ /* 0x000fe40000004100 */
[----:B-1----:R-:W1:Y:S01]  /*86a0*/  LDTM.16dp256bit.x8 R4, tmem[UR4+0xc0] ;  /* 0x0000c004000479ee */ /* 0x002e6200081a0000 */
[----:B------:R-:W-:Y:S01]  /*86b0*/  NOP ;  /* 0x0000000000007918 */ /* 0x000fe20000000000 */
[----:B------:R-:W-:Y:S01]  /*86c0*/  UIADD3 UR5, UPT, UPT, UR5, 0xb0, URZ ;  /* 0x000000b005057890 */ /* 0x000fe2000fffe0ff */
[--C-:B------:R-:W-:Y:S02]  /*86d0*/  HADD2.F32 R52, -RZ, R59.reuse.H0_H0 ;  /* 0x2000003bff347230 */ /* 0x100fe40000004100 */
[----:B------:R-:W-:Y:S01]  /*86e0*/  HADD2.F32 R53, -RZ, R59.H1_H1 ;  /* 0x3000003bff357230 */ /* 0x000fe20000004100 */
[----:B------:R-:W-:Y:S01]  /*86f0*/  UPRMT UR5, UR37, 0x654, UR5 ;  /* 0x0000065425057896 */ /* 0x000fe20008000005 */
[--C-:B----4-:R-:W-:Y:S02]  /*8700*/  HADD2.F32 R54, -RZ, R60.reuse.H0_H0 ;  /* 0x2000003cff367230 */ /* 0x110fe40000004100 */
[----:B------:R-:W-:Y:S02]  /*8710*/  HADD2.F32 R55, -RZ, R60.H1_H1 ;  /* 0x3000003cff377230 */ /* 0x000fe40000004100 */
[--C-:B------:R-:W-:Y:S02]  /*8720*/  HADD2.F32 R56, -RZ, R61.reuse.H0_H0 ;  /* 0x2000003dff387230 */ /* 0x100fe40000004100 */
[----:B------:R-:W-:Y:S02]  /*8730*/  HADD2.F32 R57, -RZ, R61.H1_H1 ;  /* 0x3000003dff397230 */ /* 0x000fe40000004100 */
[----:B-1----:R-:W-:Y:S01]  /*8740*/  SYNCS.ARRIVE.TRANS64.RED.A1T0 RZ, [UR5], RZ ;  /* 0x000000ffffff79a7 */ /* 0x002fe20008100405 */
[--C-:B------:R-:W-:Y:S02]  /*8750*/  HADD2.F32 R58, -RZ, R62.reuse.H0_H0 ;  /* 0x2000003eff3a7230 */ /* 0x100fe40000004100 */
[----:B------:R-:W-:Y:S02]  /*8760*/  HADD2.F32 R59, -RZ, R62.H1_H1 ;  /* 0x3000003eff3b7230 */ /* 0x000fe40000004100 */
[--C-:B------:R-:W-:Y:S02]  /*8770*/  HADD2.F32 R60, -RZ, R63.reuse.H0_H0 ;  /* 0x2000003fff3c7230 */ /* 0x100fe40000004100 */
[----:B------:R-:W-:Y:S02]  /*8780*/  HADD2.F32 R61, -RZ, R63.H1_H1 ;  /* 0x3000003fff3d7230 */ /* 0x000fe40000004100 */
[C---:B------:R-:W-:Y:S01]  /*8790*/  FMUL R4, R47.reuse, R4 ;  /* 0x000000042f047220 */ /* 0x040fe20000400000 */
[C---:B------:R-:W-:Y:S01]  /*87a0*/  FMUL R5, R47.reuse, R5 ;  /* 0x000000052f057220 */ /* 0x040fe20000400000 */
[C---:B------:R-:W-:Y:S01]  /*87b0*/  FMUL R6, R47.reuse, R6 ;  /* 0x000000062f067220 */ /* 0x040fe20000400000 */
[----:B------:R-:W-:Y:S01]  /*87c0*/  FMUL R7, R47, R7 ;  /* 0x000000072f077220 */ /* 0x000fe20000400000 */
[C---:B------:R-:W-:Y:S01]  /*87d0*/  FFMA R4, R49.reuse, R0, R4 ;  /* 0x0000000031047223 */ /* 0x040fe20000000004 */
[C---:B------:R-:W-:Y:S01]  /*87e0*/  FFMA R5, R49.reuse, R2, R5 ;  /* 0x0000000231057223 */ /* 0x040fe20000000005 */
[C---:B------:R-:W-:Y:S01]  /*87f0*/  FFMA R6, R49.reuse, R3, R6 ;  /* 0x0000000331067223 */ /* 0x040fe20000000006 */
[----:B------:R-:W-:Y:S01]  /*8800*/  FFMA R7, R49, R48, R7 ;  /* 0x0000003031077223 */ /* 0x000fe20000000007 */
[C---:B------:R-:W-:Y:S01]  /*8810*/  FMUL R8, R47.reuse, R8 ;  /* 0x000000082f087220 */ /* 0x040fe20000400000 */
[----:B------:R-:W-:Y:S01]  /*8820*/  FMUL R9, R47, R9 ;  /* 0x000000092f097220 */ /* 0x000fe20000400000 */
[----:B------:R-:W-:Y:S01]  /*8830*/  F2FP.F16.F32.PACK_AB R4, R5, R4 ;  /* 0x000000040504723e */ /* 0x000fe200000000ff */
[----:B------:R-:W-:Y:S01]  /*8840*/  FMUL R0, R47, R10 ;  /* 0x0000000a2f007220 */ /* 0x000fe20000400000 */
[----:B------:R-:W-:Y:S01]  /*8850*/  F2FP.F16.F32.PACK_AB R5, R7, R6 ;  /* 0x000000060705723e */ /* 0x000fe200000000ff */
[C---:B------:R-:W-:Y:S01]  /*8860*/  FFMA R8, R49.reuse, R50, R8 ;  /* 0x0000003231087223 */ /* 0x040fe20000000008 */
[C---:B------:R-:W-:Y:S01]  /*8870*/  FFMA R9, R49.reuse, R51, R9 ;  /* 0x0000003331097223 */ /* 0x040fe20000000009 */
[----:B------:R-:W-:Y:S01]  /*8880*/  FFMA R0, R49, R52, R0 ;  /* 0x0000003431007223 */ /* 0x000fe20000000000 */
[C---:B------:R-:W-:Y:S01]  /*8890*/  FMUL R2, R47.reuse, R11 ;  /* 0x0000000b2f027220 */ /* 0x040fe20000400000 */
[C---:B------:R-:W-:Y:S01]  /*88a0*/  FMUL R3, R47.reuse, R12 ;  /* 0x0000000c2f037220 */ /* 0x040fe20000400000 */
[----:B------:R-:W-:Y:S01]  /*88b0*/  FMUL R10, R47, R13 ;  /* 0x0000000d2f0a7220 */ /* 0x000fe20000400000 */
[----:B------:R-:W-:Y:S01]  /*88c0*/  F2FP.F16.F32.PACK_AB R6, R9, R8 ;  /* 0x000000080906723e */ /* 0x000fe200000000ff */
[C---:B------:R-:W-:Y:S01]  /*88d0*/  FFMA R2, R49.reuse, R53, R2 ;  /* 0x0000003531027223 */ /* 0x040fe20000000002 */
[C---:B------:R-:W-:Y:S01]  /*88e0*/  FFMA R3, R49.reuse, R54, R3 ;  /* 0x0000003631037223 */ /* 0x040fe20000000003 */
[----:B------:R-:W-:Y:S01]  /*88f0*/  FFMA R10, R49, R55, R10 ;  /* 0x00000037310a7223 */ /* 0x000fe2000000000a */
[C---:B------:R-:W-:Y:S01]  /*8900*/  FMUL R11, R47.reuse, R14 ;  /* 0x0000000e2f0b7220 */ /* 0x040fe20000400000 */
[C---:B------:R-:W-:Y:S01]  /*8910*/  FMUL R15, R47.reuse, R15 ;  /* 0x0000000f2f0f7220 */ /* 0x040fe20000400000 */
[----:B------:R-:W-:Y:S01]  /*8920*/  F2FP.F16.F32.PACK_AB R7, R2, R0 ;  /* 0x000000000207723e */ /* 0x000fe200000000ff */
[----:B------:R-:W-:Y:S01]  /*8930*/  FMUL R12, R47, R16 ;  /* 0x000000102f0c7220 */ /* 0x000fe20000400000 */
[----:B------:R-:W-:Y:S01]  /*8940*/  F2FP.F16.F32.PACK_AB R8, R10, R3 ;  /* 0x000000030a08723e */ /* 0x000fe200000000ff */
[C---:B------:R-:W-:Y:S01]  /*8950*/  FFMA R11, R49.reuse, R56, R11 ;  /* 0x00000038310b7223 */ /* 0x040fe2000000000b */
[C---:B------:R-:W-:Y:S01]  /*8960*/  FFMA R15, R49.reuse, R57, R15 ;  /* 0x00000039310f7223 */ /* 0x040fe2000000000f */
[----:B------:R1:W-:Y:S01]  /*8970*/  STSM.16.M88.4 [R107+0x6400], R4 ;  /* 0x006400046b007844 */ /* 0x0003e20000000200 */
[----:B------:R-:W-:Y:S01]  /*8980*/  FFMA R12, R49, R58, R12 ;  /* 0x0000003a310c7223 */ /* 0x000fe2000000000c */
[C---:B------:R-:W-:Y:S01]  /*8990*/  FMUL R13, R47.reuse, R17 ;  /* 0x000000112f0d7220 */ /* 0x040fe20000400000 */
[----:B------:R-:W-:Y:S01]  /*89a0*/  FMUL R14, R47, R18 ;  /* 0x000000122f0e7220 */ /* 0x000fe20000400000 */
[----:B------:R-:W-:Y:S01]  /*89b0*/  F2FP.F16.F32.PACK_AB R9, R15, R11 ;  /* 0x0000000b0f09723e */ /* 0x000fe200000000ff */
[--C-:B------:R-:W-:Y:S02]  /*89c0*/  HADD2.F32 R62, -RZ, R68.reuse.H0_H0 ;  /* 0x20000044ff3e7230 */ /* 0x100fe40000004100 */
[C---:B------:R-:W-:Y:S01]  /*89d0*/  FFMA R13, R49.reuse, R59, R13 ;  /* 0x0000003b310d7223 */ /* 0x040fe2000000000d */
[----:B------:R-:W-:Y:S01]  /*89e0*/  FFMA R14, R49, R60, R14 ;  /* 0x0000003c310e7223 */ /* 0x000fe2000000000e */
[C---:B------:R-:W-:Y:S01]  /*89f0*/  FMUL R19, R47.reuse, R19 ;  /* 0x000000132f137220 */ /* 0x040fe20000400000 */
[----:B------:R-:W-:Y:S02]  /*8a00*/  HADD2.F32 R63, -RZ, R68.H1_H1 ;  /* 0x30000044ff3f7230 */ /* 0x000fe40000004100 */
[----:B------:R-:W-:Y:S01]  /*8a10*/  FMUL R16, R47, R20 ;  /* 0x000000142f107220 */ /* 0x000fe20000400000 */
[----:B------:R-:W-:Y:S01]  /*8a20*/  F2FP.F16.F32.PACK_AB R10, R13, R12 ;  /* 0x0000000c0d0a723e */ /* 0x000fe200000000ff */
[C---:B------:R-:W-:Y:S01]  /*8a30*/  FFMA R19, R49.reuse, R61, R19 ;  /* 0x0000003d31137223 */ /* 0x040fe20000000013 */
[--C-:B------:R-:W-:Y:S02]  /*8a40*/  HADD2.F32 R64, -RZ, R69.reuse.H0_H0 ;  /* 0x20000045ff407230 */ /* 0x100fe40000004100 */
[----:B------:R-:W-:Y:S01]  /*8a50*/  FFMA R16, R49, R62, R16 ;  /* 0x0000003e31107223 */ /* 0x000fe20000000010 */
[----:B------:R-:W-:Y:S01]  /*8a60*/  FMUL R17, R47, R21 ;  /* 0x000000152f117220 */ /* 0x000fe20000400000 */
[----:B------:R-:W-:Y:S01]  /*8a70*/  HADD2.F32 R65, -RZ, R69.H1_H1 ;  /* 0x30000045ff417230 */ /* 0x000fe20000004100 */
[----:B------:R-:W-:Y:S01]  /*8a80*/  F2FP.F16.F32.PACK_AB R11, R19, R14 ;  /* 0x0000000e130b723e */ /* 0x000fe200000000ff */
[----:B------:R-:W-:Y:S01]  /*8a90*/  FMUL R18, R47, R22 ;  /* 0x000000162f127220 */ /* 0x000fe20000400000 */
[----:B------:R-:W-:Y:S01]  /*8aa0*/  FFMA R17, R49, R63, R17 ;  /* 0x0000003f31117223 */ /* 0x000fe20000000011 */
[--C-:B------:R-:W-:Y:S02]  /*8ab0*/  HADD2.F32 R66, -RZ, R70.reuse.H0_H0 ;  /* 0x20000046ff427230 */ /* 0x100fe40000004100 */
[----:B------:R-:W-:Y:S01]  /*8ac0*/  FMUL R23, R47, R23 ;  /* 0x000000172f177220 */ /* 0x000fe20000400000 */
[----:B------:R1:W-:Y:S01]  /*8ad0*/  STSM.16.M88.4 [R106+0x6400], R8 ;  /* 0x006400086a007844 */ /* 0x0003e20000000200 */
[----:B------:R-:W-:Y:S01]  /*8ae0*/  FFMA R18, R49, R64, R18 ;  /* 0x0000004031127223 */ /* 0x000fe20000000012 */
[----:B------:R-:W-:Y:S01]  /*8af0*/  F2FP.F16.F32.PACK_AB R16, R17, R16 ;  /* 0x000000101110723e */ /* 0x000fe200000000ff */
[----:B------:R-:W-:Y:S01]  /*8b00*/  FFMA R23, R49, R65, R23 ;  /* 0x0000004131177223 */ /* 0x000fe20000000017 */
[----:B------:R-:W-:Y:S02]  /*8b10*/  HADD2.F32 R67, -RZ, R70.H1_H1 ;  /* 0x30000046ff437230 */ /* 0x000fe40000004100 */
[C---:B------:R-:W-:Y:S01]  /*8b20*/  FMUL R20, R47.reuse, R24 ;  /* 0x000000182f147220 */ /* 0x040fe20000400000 */
[--C-:B------:R-:W-:Y:S02]  /*8b30*/  HADD2.F32 R68, -RZ, R71.reuse.H0_H0 ;  /* 0x20000047ff447230 */ /* 0x100fe40000004100 */
[----:B------:R-:W-:Y:S01]  /*8b40*/  FMUL R21, R47, R25 ;  /* 0x000000192f157220 */ /* 0x000fe20000400000 */
[----:B------:R-:W-:Y:S01]  /*8b50*/  F2FP.F16.F32.PACK_AB R17, R23, R18 ;  /* 0x000000121711723e */ /* 0x000fe200000000ff */
[C---:B------:R-:W-:Y:S01]  /*8b60*/  FFMA R20, R49.reuse, R66, R20 ;  /* 0x0000004231147223 */ /* 0x040fe20000000014 */
[----:B------:R-:W-:Y:S02]  /*8b70*/  HADD2.F32 R69, -RZ, R71.H1_H1 ;  /* 0x30000047ff457230 */ /* 0x000fe40000004100 */
[----:B------:R-:W-:Y:S01]  /*8b80*/  FFMA R21, R49, R67, R21 ;  /* 0x0000004331157223 */ /* 0x000fe20000000015 */
[C---:B------:R-:W-:Y:S01]  /*8b90*/  FMUL R22, R47.reuse, R26 ;  /* 0x0000001a2f167220 */ /* 0x040fe20000400000 */
[--C-:B------:R-:W-:Y:S02]  /*8ba0*/  HADD2.F32 R70, -RZ, R76.reuse.H0_H0 ;  /* 0x2000004cff467230 */ /* 0x100fe40000004100 */
[C---:B------:R-:W-:Y:S01]  /*8bb0*/  FMUL R27, R47.reuse, R27 ;  /* 0x0000001b2f1b7220 */ /* 0x040fe20000400000 */
[----:B------:R-:W-:Y:S02]  /*8bc0*/  HADD2.F32 R71, -RZ, R76.H1_H1 ;  /* 0x3000004cff477230 */ /* 0x000fe40000004100 */
[C---:B------:R-:W-:Y:S01]  /*8bd0*/  FMUL R24, R47.reuse, R28 ;  /* 0x0000001c2f187220 */ /* 0x040fe20000400000 */
[--C-:B------:R-:W-:Y:S02]  /*8be0*/  HADD2.F32 R72, -RZ, R77.reuse.H0_H0 ;  /* 0x2000004dff487230 */ /* 0x100fe40000004100 */
[----:B------:R-:W-:Y:S01]  /*8bf0*/  FMUL R25, R47, R29 ;  /* 0x0000001d2f197220 */ /* 0x000fe20000400000 */
[----:B------:R-:W-:Y:S01]  /*8c00*/  FFMA R22, R49, R68, R22 ;  /* 0x0000004431167223 */ /* 0x000fe20000000016 */
[----:B------:R-:W-:Y:S02]  /*8c10*/  HADD2.F32 R73, -RZ, R77.H1_H1 ;  /* 0x3000004dff497230 */ /* 0x000fe40000004100 */
[----:B------:R-:W-:Y:S01]  /*8c20*/  FMUL R26, R47, R30 ;  /* 0x0000001e2f1a7220 */ /* 0x000fe20000400000 */
[----:B------:R-:W-:Y:S01]  /*8c30*/  FFMA R27, R49, R69, R27 ;  /* 0x00000045311b7223 */ /* 0x000fe2000000001b */
        /* <DEDUP_REMOVED lines=12> */
[----:B------:R-:W-:Y:S01]  /*8d00*/  FMUL R35, R47, R35 ;  /* 0x000000232f237220 */ /* 0x000fe20000400000 */
[C---:B------:R-:W-:Y:S01]  /*8d10*/  FFMA R28, R49.reuse, R74, R28 ;  /* 0x0000004a311c7223 */ /* 0x040fe2000000001c */
[C---:B------:R-:W-:Y:S01]  /*8d20*/  FFMA R29, R49.reuse, R75, R29 ;  /* 0x0000004b311d7223 */ /* 0x040fe2000000001d */
[C---:B------:R-:W-:Y:S01]  /*8d30*/  FFMA R30, R49.reuse, R76, R30 ;  /* 0x0000004c311e7223 */ /* 0x040fe2000000001e */
[----:B------:R-:W-:Y:S01]  /*8d40*/  FFMA R35, R49, R77, R35 ;  /* 0x0000004d31237223 */ /* 0x000fe20000000023 */
[----:B------:R-:W-:Y:S02]  /*8d50*/  F2FP.F16.F32.PACK_AB R18, R21, R20 ;  /* 0x000000141512723e */ /* 0x000fe400000000ff */
[----:B------:R-:W-:Y:S02]  /*8d60*/  F2FP.F16.F32.PACK_AB R19, R27, R22 ;  /* 0x000000161b13723e */ /* 0x000fe400000000ff */
[----:B------:R-:W-:Y:S02]  /*8d70*/  F2FP.F16.F32.PACK_AB R24, R25, R24 ;  /* 0x000000181918723e */ /* 0x000fe400000000ff */
[----:B------:R-:W-:Y:S01]  /*8d80*/  F2FP.F16.F32.PACK_AB R25, R31, R26 ;  /* 0x0000001a1f19723e */ /* 0x000fe200000000ff */
[----:B------:R1:W-:Y:S01]  /*8d90*/  STSM.16.M88.4 [R108+0x6000], R16 ;  /* 0x006000106c007844 */ /* 0x0003e20000000200 */
[----:B------:R-:W-:Y:S02]  /*8da0*/  F2FP.F16.F32.PACK_AB R26, R29, R28 ;  /* 0x0000001c1d1a723e */ /* 0x000fe400000000ff */
[----:B------:R-:W-:Y:S05]  /*8db0*/  F2FP.F16.F32.PACK_AB R27, R35, R30 ;  /* 0x0000001e231b723e */ /* 0x000fea00000000ff */
        /* <DEDUP_REMOVED lines=18> */
.L_x_126:
[----:B------:R-:W-:Y:S05]  /*8ee0*/  BSYNC.RECONVERGENT B0 ;  /* 0x0000000000007941 */ /* 0x000fea0003800200 */
.L_x_125:
[----:B------:R-:W-:Y:S01]  /*8ef0*/  BAR.SYNC.DEFER_BLOCKING 0x1, 0x80 ;  /* 0x0042000000007b1d */ /* 0x000fe20000010000 */
[----:B------:R-:W-:Y:S01]  /*8f00*/  UISETP.NE.AND UP0, UPT, UR48, -0x4, UPT ;  /* 0xfffffffc3000788c */ /* 0x000fe2000bf05270 */
[----:B------:R-:W-:Y:S08]  /*8f10*/  IADD3 R45, PT, PT, R45, 0x1, RZ ;  /* 0x000000012d2d7810 */ /* 0x000ff00007ffe0ff */
[----:B------:R-:W-:Y:S05]  /*8f20*/  BRA.U !UP0, `(.L_x_127) ;  /* 0x0000000108287547 */ /* 0x000fea000b800000 */
[----:B------:R-:W-:Y:S01]  /*8f30*/  ISETP.NE.AND P0, PT, R105, RZ, PT ;  /* 0x000000ff6900720c */ /* 0x000fe20003f05270 */
[----:B------:R-:W-:Y:S01]  /*8f40*/  IMAD.U32 R2, RZ, RZ, UR50 ;  /* 0x00000032ff027e24 */ /* 0x000fe2000f8e00ff */
[----:B------:R-:W-:Y:S01]  /*8f50*/  UIADD3 UR50, UPT, UPT, UR50, 0x1, URZ ;  /* 0x0000000132327890 */ /* 0x000fe2000fffe0ff */
[----:B------:R-:W-:Y:S03]  /*8f60*/  IMAD.U32 R0, RZ, RZ, UR37 ;  /* 0x00000025ff007e24 */ /* 0x000fe6000f8e00ff */
[----:B------:R-:W-:Y:S04]  /*8f70*/  UISETP.NE.AND UP0, UPT, UR50, 0x4, UPT ;  /* 0x000000043200788c */ /* 0x000fe8000bf05270 */
[----:B------:R-:W-:Y:S03]  /*8f80*/  USEL UR50, UR50, URZ, UP0 ;  /* 0x000000ff32327287 */ /* 0x000fe60008000000 */
[----:B------:R-:W-:Y:S05]  /*8f90*/  @P0 LEA R2, R2, UR36, 0x3 ;  /* 0x0000002402020c11 */ /* 0x000fea000f8e18ff */
[----:B------:R-:W-:Y:S05]  /*8fa0*/  @P0 VIADD R2, R2, 0x40 ;  /* 0x0000004002020836 */ /* 0x000fea0000000000 */
[----:B------:R-:W-:Y:S04]  /*8fb0*/  @P0 PRMT R0, R0, 0x654, R2 ;  /* 0x0000065400000816 */ /* 0x000fe80000000002 */
[----:B------:R2:W-:Y:S03]  /*8fc0*/  @P0 SYNCS.ARRIVE.TRANS64.RED.A1T0 RZ, [R0+URZ], RZ ;  /* 0x000000ff00ff09a7 */ /* 0x0005e600081004ff */
.L_x_127:
[----:B------:R-:W-:Y:S01]  /*8fd0*/  ISETP.NE.AND P2, PT, R102, RZ, PT ;  /* 0x000000ff6600720c */ /* 0x000fe20003f45270 */
[----:B------:R-:W-:Y:S01]  /*8fe0*/  UIADD3 UR48, UPT, UPT, UR48, 0x4, URZ ;  /* 0x0000000430307890 */ /* 0x000fe2000fffe0ff */
[----:B------:R-:W-:Y:S01]  /*8ff0*/  ISETP.NE.AND P0, PT, R104, 0x2, PT ;  /* 0x000000026800780c */ /* 0x000fe20003f05270 */
[----:B------:R-:W-:Y:S01]  /*9000*/  IMAD.IADD R14, R43, 0x1, R86 ;  /* 0x000000012b0e7824 */ /* 0x000fe200078e0256 */
[----:B------:R-:W-:Y:S01]  /*9010*/  ISETP.NE.AND P1, PT, R45, 0x4, PT ;  /* 0x000000042d00780c */ /* 0x000fe20003f25270 */
[----:B------:R-:W-:Y:S01]  /*9020*/  IMAD.IADD R15, R44, 0x1, R87 ;  /* 0x000000012c0f7824 */ /* 0x000fe200078e0257 */
[----:B------:R-:W-:Y:S02]  /*9030*/  SEL R2, RZ, 0x1, P0 ;  /* 0x00000001ff027807 */ /* 0x000fe40000000000 */
[----:B--2---:R-:W-:Y:S02]  /*9040*/  SEL R0, RZ, 0x1, P1 ;  /* 0x00000001ff007807 */ /* 0x004fe40000800000 */
[----:B------:R-:W-:Y:S02]  /*9050*/  LOP3.LUT R96, R96, R2, RZ, 0x3c, !PT ;  /* 0x0000000260607212 */ /* 0x000fe400078e3cff */
[----:B------:R-:W-:Y:S02]  /*9060*/  LOP3.LUT R97, R97, R0, RZ, 0x3c, !PT ;  /* 0x0000000061617212 */ /* 0x000fe400078e3cff */
[----:B------:R-:W-:Y:S02]  /*9070*/  @P2 R2UR UR52, R95 ;  /* 0x000000005f3422ca */ /* 0x000fe400000e0000 */
[----:B------:R-:W-:Y:S02]  /*9080*/  SEL R104, R104, RZ, P0 ;  /* 0x000000ff68687207 */ /* 0x000fe40000000000 */
[----:B------:R-:W-:Y:S01]  /*9090*/  SEL R45, R45, RZ, P1 ;  /* 0x000000ff2d2d7207 */ /* 0x000fe20000800000 */
[----:B------:R-:W-:Y:S10]  /*90a0*/  @P2 BRA `(.L_x_128) ;  /* 0xffffffc000082947 */ /* 0x000ff4000383ffff */
[----:B------:R-:W-:-:S09]  /*90b0*/  UISETP.NE.AND UP0, UPT, UR49, URZ, UPT ;  /* 0x000000ff3100728c */ /* 0x000fd2000bf05270 */
[----:B------:R-:W-:Y:S05]  /*90c0*/  BRA.U !UP0, `(.L_x_129) ;  /* 0x0000000108487547 */ /* 0x000fea000b800000 */
[----:B------:R-:W2:Y:S02]  /*90d0*/  LDCU.64 UR4, c[0x0][0x890] ;  /* 0x00011200ff0477ac */ /* 0x000ea40008000a00 */
[----:B--2---:R-:W-:-:S04]  /*90e0*/  UISETP.NE.U32.AND UP0, UPT, UR4, URZ, UPT ;  /* 0x000000ff0400728c */ /* 0x004fc8000bf05070 */
[----:B------:R-:W-:-:S09]  /*90f0*/  UISETP.NE.AND.EX UP0, UPT, UR5, URZ, UPT, UP0 ;  /* 0x000000ff0500728c */ /* 0x000fd2000bf05300 */
[----:B------:R-:W-:Y:S05]  /*9100*/  BRA.U UP0, `(.L_x_130) ;  /* 0x00000001000c7547 */ /* 0x000fea000b800000 */
[----:B------:R-:W-:-:S13]  /*9110*/  FSETP.NEU.AND P0, PT, R49, RZ, PT ;  /* 0x000000ff3100720b */ /* 0x000fda0003f0d000 */
[----:B------:R-:W-:Y:S05]  /*9120*/  @!P0 EXIT ;  /* 0x000000000000894d */ /* 0x000fea0003800000 */
[----:B------:R-:W-:Y:S05]  /*9130*/  BRA `(.L_x_129) ;  /* 0x00000000002c7947 */ /* 0x000fea0003800000 */
.L_x_130:
[----:B------:R-:W-:Y:S01]  /*9140*/  ISETP.NE.AND P0, PT, R103, RZ, PT ;  /* 0x000000ff6700720c */ /* 0x000fe20003f05270 */
[----:B------:R-:W-:-:S12]  /*9150*/  BSSY.RECONVERGENT B0, `(.L_x_129) ;  /* 0x0000009000007945 */ /* 0x000fd80003800200 */
[----:B------:R-:W-:Y:S05]  /*9160*/  @P0 BRA `(.L_x_131) ;  /* 0x0000000000140947 */ /* 0x000fea0003800000 */
[----:B------:R-:W2:Y:S02]  /*9170*/  LDCU.64 UR4, c[0x0][0x888] ;  /* 0x00011100ff0477ac */ /* 0x000ea40008000a00 */
[----:B--2---:R-:W-:-:S04]  /*9180*/  ISETP.NE.U32.AND P0, PT, RZ, UR4, PT ;  /* 0x00000004ff007c0c */ /* 0x004fc8000bf05070 */
[----:B------:R-:W-:-:S13]  /*9190*/  ISETP.NE.AND.EX P0, PT, RZ, UR5, PT, P0 ;  /* 0x00000005ff007c0c */ /* 0x000fda000bf05300 */
[----:B------:R-:W-:Y:S05]  /*91a0*/  @!P0 EXIT ;  /* 0x000000000000894d */ /* 0x000fea0003800000 */
[----:B------:R-:W-:Y:S05]  /*91b0*/  BRA `(.L_x_132) ;  /* 0x0000000000087947 */ /* 0x000fea0003800000 */
.L_x_131:
[----:B------:R-:W-:-:S13]  /*91c0*/  FSETP.NEU.AND P0, PT, R49, RZ, PT ;  /* 0x000000ff3100720b */ /* 0x000fda0003f0d000 */
[----:B------:R-:W-:Y:S05]  /*91d0*/  @!P0 EXIT ;  /* 0x000000000000894d */ /* 0x000fea0003800000 */
.L_x_132:
[----:B------:R-:W-:Y:S05]  /*91e0*/  BSYNC.RECONVERGENT B0 ;  /* 0x0000000000007941 */ /* 0x000fea0003800200 */
.L_x_129:
[----:B------:R-:W-:Y:S01]  /*91f0*/  ULEA UR4, UR50, UR36, 0x3 ;  /* 0x0000002432047291 */ /* 0x000fe2000f8e18ff */
[----:B------:R-:W-:-:S04]  /*9200*/  DEPBAR.LE SB0, 0x0 ;  /* 0x000080000000791a */ /* 0x000fc80000000000 */
[----:B------:R-:W-:-:S04]  /*9210*/  UIADD3 UR4, UPT, UPT, UR4, 0x40, URZ ;  /* 0x0000004004047890 */ /* 0x000fc8000fffe0ff */
[----:B------:R-:W-:-:S09]  /*9220*/  UPRMT UR4, UR37, 0x654, UR4 ;  /* 0x0000065425047896 */ /* 0x000fd20008000004 */
[----:B------:R-:W-:Y:S01]  /*9230*/  SYNCS.ARRIVE.TRANS64.RED.A1T0 RZ, [UR4], RZ ;  /* 0x000000ffffff79a7 */ /* 0x000fe20008100404 */
[----:B------:R-:W-:Y:S05]  /*9240*/  EXIT ;  /* 0x000000000000794d */ /* 0x000fea0003800000 */
.L_x_19:
[----:B--2---:R2:W1:Y:S02]  /*9250*/  SYNCS.PHASECHK.TRANS64.TRYWAIT P0, [R2+URZ+0xe0], R3 ;  /* 0x0000e003020075a7 */ /* 0x00446400080011ff */
[----:B-1----:R-:W-:Y:S05]  /*9260*/  @!P0 NANOSLEEP.SYNCS 0x989680 ;  /* 0x009896800000895d */ /* 0x002fea0003900000 */
[----:B------:R-:W1:Y:S02]  /*9270*/  @!P0 SYNCS.PHASECHK.TRANS64 P0, [R2+URZ+0xe0], R3 ;  /* 0x0000e003020085a7 */ /* 0x000e6400080010ff */
[----:B-1----:R-:W-:Y:S05]  /*9280*/  @!P0 BRA `(.L_x_19) ;  /* 0xfffffffc00f08947 */ /* 0x002fea000383ffff */
[----:B------:R-:W-:Y:S05]  /*9290*/  BRA `(.L_x_133) ;  /* 0xffffff8000c07947 */ /* 0x000fea000383ffff */
.L_x_22:
[----:B-1----:R-:W-:-:S07]  /*92a0*/  MOV R2, UR49 ;  /* 0x0000003100027c02 */ /* 0x002fce0008000f00 */
.L_x_134:
[----:B-1----:R1:W2:Y:S02]  /*92b0*/  SYNCS.PHASECHK.TRANS64.TRYWAIT P0, [R2+URZ+0x10], R4 ;  /* 0x00001004020075a7 */ /* 0x0022a400080011ff */
[----:B--2---:R-:W-:Y:S05]  /*92c0*/  @!P0 NANOSLEEP.SYNCS 0x989680 ;  /* 0x009896800000895d */ /* 0x004fea0003900000 */
[----:B------:R-:W2:Y:S02]  /*92d0*/  @!P0 SYNCS.PHASECHK.TRANS64 P0, [R2+URZ+0x10], R4 ;  /* 0x00001004020085a7 */ /* 0x000ea400080010ff */
[----:B--2---:R-:W-:Y:S05]  /*92e0*/  @!P0 BRA `(.L_x_134) ;  /* 0xfffffffc00f08947 */ /* 0x004fea000383ffff */
[----:B------:R-:W-:Y:S05]  /*92f0*/  BRA `(.L_x_21) ;  /* 0xffffff84001c7947 */ /* 0x000fea000383ffff */
.L_x_30:
[----:B------:R-:W-:-:S07]  /*9300*/  MOV R2, UR49 ;  /* 0x0000003100027c02 */ /* 0x000fce0008000f00 */
.L_x_135:
[----:B-1----:R1:W2:Y:S02]  /*9310*/  SYNCS.PHASECHK.TRANS64.TRYWAIT P0, [R2+URZ+0x10], R4 ;  /* 0x00001004020075a7 */ /* 0x0022a400080011ff */
[----:B--2---:R-:W-:Y:S05]  /*9320*/  @!P0 NANOSLEEP.SYNCS 0x989680 ;  /* 0x009896800000895d */ /* 0x004fea0003900000 */
[----:B------:R-:W2:Y:S02]  /*9330*/  @!P0 SYNCS.PHASECHK.TRANS64 P0, [R2+URZ+0x10], R4 ;  /* 0x00001004020085a7 */ /* 0x000ea400080010ff */
[----:B--2---:R-:W-:Y:S05]  /*9340*/  @!P0 BRA `(.L_x_135) ;  /* 0xfffffffc00f08947 */ /* 0x004fea000383ffff */
[----:B------:R-:W-:Y:S05]  /*9350*/  BRA `(.L_x_29) ;  /* 0xffffff8800387947 */ /* 0x000fea000383ffff */
.L_x_36:
[----:B-1----:R1:W2:Y:S02]  /*9360*/  SYNCS.PHASECHK.TRANS64.TRYWAIT P0, [R2+URZ+0x70], R3 ;  /* 0x00007003020075a7 */ /* 0x0022a400080011ff */
[----:B--2---:R-:W-:Y:S05]  /*9370*/  @!P0 NANOSLEEP.SYNCS 0x989680 ;  /* 0x009896800000895d */ /* 0x004fea0003900000 */
[----:B------:R-:W2:Y:S02]  /*9380*/  @!P0 SYNCS.PHASECHK.TRANS64 P0, [R2+URZ+0x70], R3 ;  /* 0x00007003020085a7 */ /* 0x000ea400080010ff */
[----:B--2---:R-:W-:Y:S05]  /*9390*/  @!P0 BRA `(.L_x_36) ;  /* 0xfffffffc00f08947 */ /* 0x004fea000383ffff */
[----:B------:R-:W-:Y:S05]  /*93a0*/  BRA `(.L_x_136) ;  /* 0xffffff8c00287947 */ /* 0x000fea000383ffff */
.L_x_40:
[----:B----4-:R-:W-:-:S07]  /*93b0*/  MOV R0, UR4 ;  /* 0x0000000400007c02 */ /* 0x010fce0008000f00 */
.L_x_137:
[----:B-1----:R1:W2:Y:S02]  /*93c0*/  SYNCS.PHASECHK.TRANS64.TRYWAIT P0, [R0+URZ], R2 ;  /* 0x00000002000075a7 */ /* 0x0022a400080011ff */
[----:B--2---:R-:W-:Y:S05]  /*93d0*/  @!P0 NANOSLEEP.SYNCS 0x989680 ;  /* 0x009896800000895d */ /* 0x004fea0003900000 */
[----:B------:R-:W2:Y:S02]  /*93e0*/  @!P0 SYNCS.PHASECHK.TRANS64 P0, [R0+URZ], R2 ;  /* 0x00000002000085a7 */ /* 0x000ea400080010ff */
[----:B--2---:R-:W-:Y:S05]  /*93f0*/  @!P0 BRA `(.L_x_137) ;  /* 0xfffffffc00f08947 */ /* 0x004fea000383ffff */
[----:B------:R-:W-:Y:S05]  /*9400*/  BRA `(.L_x_138) ;  /* 0xffffff9000987947 */ /* 0x000fea000383ffff */
.L_x_43:
[----:B-1----:R1:W2:Y:S02]  /*9410*/  SYNCS.PHASECHK.TRANS64.TRYWAIT P0, [R0+URZ+0xd0], R4 ;  /* 0x0000d004000075a7 */ /* 0x0022a400080011ff */
[----:B--2---:R-:W-:Y:S05]  /*9420*/  @!P0 NANOSLEEP.SYNCS 0x989680 ;  /* 0x009896800000895d */ /* 0x004fea0003900000 */
[----:B------:R-:W2:Y:S02]  /*9430*/  @!P0 SYNCS.PHASECHK.TRANS64 P0, [R0+URZ+0xd0], R4 ;  /* 0x0000d004000085a7 */ /* 0x000ea400080010ff */
[----:B--2---:R-:W-:Y:S05]  /*9440*/  @!P0 BRA `(.L_x_43) ;  /* 0xfffffffc00f08947 */ /* 0x004fea000383ffff */
[----:B------:R-:W-:Y:S05]  /*9450*/  BRA `(.L_x_139) ;  /* 0xffffff9000f47947 */ /* 0x000fea000383ffff */
.L_x_44:
[----:B------:R-:W-:-:S07]  /*9460*/  MOV R0, UR5 ;  /* 0x0000000500007c02 */ /* 0x000fce0008000f00 */
.L_x_140:
[----:B-1----:R1:W2:Y:S02]  /*9470*/  SYNCS.PHASECHK.TRANS64.TRYWAIT P0, [R0+URZ+0x80], R5 ;  /* 0x00008005000075a7 */ /* 0x0022a400080011ff */
[----:B--2---:R-:W-:Y:S05]  /*9480*/  @!P0 NANOSLEEP.SYNCS 0x989680 ;  /* 0x009896800000895d */ /* 0x004fea0003900000 */
[----:B------:R-:W2:Y:S02]  /*9490*/  @!P0 SYNCS.PHASECHK.TRANS64 P0, [R0+URZ+0x80], R5 ;  /* 0x00008005000085a7 */ /* 0x000ea400080010ff */
[----:B--2---:R-:W-:Y:S05]  /*94a0*/  @!P0 BRA `(.L_x_140) ;  /* 0xfffffffc00f08947 */ /* 0x004fea000383ffff */
[----:B------:R-:W-:Y:S05]  /*94b0*/  BRA `(.L_x_141) ;  /* 0xffffff9400047947 */ /* 0x000fea000383ffff */
.L_x_45:
[----:B-1----:R1:W2:Y:S02]  /*94c0*/  SYNCS.PHASECHK.TRANS64.TRYWAIT P1, [R0+URZ+0x70], R4 ;  /* 0x00007004000075a7 */ /* 0x0022a400080211ff */
[----:B--2---:R-:W-:Y:S05]  /*94d0*/  @!P1 NANOSLEEP.SYNCS 0x989680 ;  /* 0x009896800000995d */ /* 0x004fea0003900000 */
[----:B------:R-:W2:Y:S02]  /*94e0*/  @!P1 SYNCS.PHASECHK.TRANS64 P1, [R0+URZ+0x70], R4 ;  /* 0x00007004000095a7 */ /* 0x000ea400080210ff */
[----:B--2---:R-:W-:Y:S05]  /*94f0*/  @!P1 BRA `(.L_x_45) ;  /* 0xfffffffc00f09947 */ /* 0x004fea000383ffff */
[----:B------:R-:W-:Y:S05]  /*9500*/  BRA `(.L_x_142) ;  /* 0xffffff9400347947 */ /* 0x000fea000383ffff */
.L_x_48:
[----:B------:R-:W-:-:S07]  /*9510*/  MOV R0, UR5 ;  /* 0x0000000500007c02 */ /* 0x000fce0008000f00 */
.L_x_143:
[----:B-1----:R1:W2:Y:S02]  /*9520*/  SYNCS.PHASECHK.TRANS64.TRYWAIT P0, [R0+URZ+0x80], R2 ;  /* 0x00008002000075a7 */ /* 0x0022a400080011ff */
[----:B--2---:R-:W-:Y:S05]  /*9530*/  @!P0 NANOSLEEP.SYNCS 0x989680 ;  /* 0x009896800000895d */ /* 0x004fea0003900000 */
[----:B------:R-:W2:Y:S02]  /*9540*/  @!P0 SYNCS.PHASECHK.TRANS64 P0, [R0+URZ+0x80], R2 ;  /* 0x00008002000085a7 */ /* 0x000ea400080010ff */
[----:B--2---:R-:W-:Y:S05]  /*9550*/  @!P0 BRA `(.L_x_143) ;  /* 0xfffffffc00f08947 */ /* 0x004fea000383ffff */
[----:B------:R-:W-:Y:S05]  /*9560*/  BRA `(.L_x_47) ;  /* 0xffffff9400887947 */ /* 0x000fea000383ffff */
.L_x_55:
[----:B-1----:R1:W2:Y:S02]  /*9570*/  SYNCS.PHASECHK.TRANS64.TRYWAIT P1, [R0+URZ+0x70], R2 ;  /* 0x00007002000075a7 */ /* 0x0022a400080211ff */
[----:B--2---:R-:W-:Y:S05]  /*9580*/  @!P1 NANOSLEEP.SYNCS 0x989680 ;  /* 0x009896800000995d */ /* 0x004fea0003900000 */
[----:B------:R-:W2:Y:S02]  /*9590*/  @!P1 SYNCS.PHASECHK.TRANS64 P1, [R0+URZ+0x70], R2 ;  /* 0x00007002000095a7 */ /* 0x000ea400080210ff */
[----:B--2---:R-:W-:Y:S05]  /*95a0*/  @!P1 BRA `(.L_x_55) ;  /* 0xfffffffc00f09947 */ /* 0x004fea000383ffff */
[----:B------:R-:W-:Y:S05]  /*95b0*/  BRA `(.L_x_144) ;  /* 0xffffff9c00187947 */ /* 0x000fea000383ffff */
.L_x_56:
[----:B------:R-:W-:-:S07]  /*95c0*/  MOV R2, UR6 ;  /* 0x0000000600027c02 */ /* 0x000fce0008000f00 */
.L_x_145:
[----:B-1----:R1:W2:Y:S02]  /*95d0*/  SYNCS.PHASECHK.TRANS64.TRYWAIT P0, [R2+URZ+0xb0], R0 ;  /* 0x0000b000020075a7 */ /* 0x0022a400080011ff */
[----:B--2---:R-:W-:Y:S05]  /*95e0*/  @!P0 NANOSLEEP.SYNCS 0x989680 ;  /* 0x009896800000895d */ /* 0x004fea0003900000 */
[----:B------:R-:W2:Y:S02]  /*95f0*/  @!P0 SYNCS.PHASECHK.TRANS64 P0, [R2+URZ+0xb0], R0 ;  /* 0x0000b000020085a7 */ /* 0x000ea400080010ff */
[----:B--2---:R-:W-:Y:S05]  /*9600*/  @!P0 BRA `(.L_x_145) ;  /* 0xfffffffc00f08947 */ /* 0x004fea000383ffff */
[----:B------:R-:W-:Y:S05]  /*9610*/  BRA `(.L_x_146) ;  /* 0xffffff9c00687947 */ /* 0x000fea000383ffff */
.L_x_59:
[----:B------:R-:W-:Y:S07]  /*9620*/  MOV R0, UR11 ;  /* 0x0000000b00007c02 */ /* 0x000fee0008000f00 */
.L_x_147:
[----:B-1----:R1:W2:Y:S02]  /*9630*/  SYNCS.PHASECHK.TRANS64.TRYWAIT P0, [R0+URZ], R2 ;  /* 0x00000002000075a7 */ /* 0x0022a400080011ff */
[----:B--2---:R-:W-:Y:S05]  /*9640*/  @!P0 NANOSLEEP.SYNCS 0x989680 ;  /* 0x009896800000895d */ /* 0x004fea0003900000 */
[----:B------:R-:W2:Y:S02]  /*9650*/  @!P0 SYNCS.PHASECHK.TRANS64 P0, [R0+URZ], R2 ;  /* 0x00000002000085a7 */ /* 0x000ea400080010ff */
[----:B--2---:R-:W-:Y:S05]  /*9660*/  @!P0 BRA `(.L_x_147) ;  /* 0xfffffffc00f08947 */ /* 0x004fea000383ffff */
[----:B------:R-:W-:Y:S05]  /*9670*/  BRA `(.L_x_58) ;  /* 0xffffff9c00847947 */ /* 0x000fea000383ffff */
.L_x_62:
[----:B------:R-:W-:-:S07]  /*9680*/  MOV R0, UR6 ;  /* 0x0000000600007c02 */ /* 0x000fce0008000f00 */
.L_x_148:
[----:B--2---:R2:W4:Y:S02]  /*9690*/  SYNCS.PHASECHK.TRANS64.TRYWAIT P0, [R0+URZ], R2 ;  /* 0x00000002000075a7 */ /* 0x00452400080011ff */
[----:B----4-:R-:W-:Y:S05]  /*96a0*/  @!P0 NANOSLEEP.SYNCS 0x989680 ;  /* 0x009896800000895d */ /* 0x010fea0003900000 */
[----:B------:R-:W4:Y:S02]  /*96b0*/  @!P0 SYNCS.PHASECHK.TRANS64 P0, [R0+URZ], R2 ;  /* 0x00000002000085a7 */ /* 0x000f2400080010ff */
[----:B----4-:R-:W-:Y:S05]  /*96c0*/  @!P0 BRA `(.L_x_148) ;  /* 0xfffffffc00f08947 */ /* 0x010fea000383ffff */
[----:B------:R-:W-:Y:S05]  /*96d0*/  BRA `(.L_x_149) ;  /* 0xffffffa000b07947 */ /* 0x000fea000383ffff */
.L_x_63:
[----:B------:R-:W-:-:S07]  /*96e0*/  MOV R0, UR6 ;  /* 0x0000000600007c02 */ /* 0x000fce0008000f00 */
.L_x_150:
[----:B-1----:R1:W2:Y:S02]  /*96f0*/  SYNCS.PHASECHK.TRANS64.TRYWAIT P0, [R0+URZ], R3 ;  /* 0x00000003000075a7 */ /* 0x0022a400080011ff */
[----:B--2---:R-:W-:Y:S05]  /*9700*/  @!P0 NANOSLEEP.SYNCS 0x989680 ;  /* 0x009896800000895d */ /* 0x004fea0003900000 */
[----:B------:R-:W2:Y:S02]  /*9710*/  @!P0 SYNCS.PHASECHK.TRANS64 P0, [R0+URZ], R3 ;  /* 0x00000003000085a7 */ /* 0x000ea400080010ff */
[----:B--2---:R-:W-:Y:S05]  /*9720*/  @!P0 BRA `(.L_x_150) ;  /* 0xfffffffc00f08947 */ /* 0x004fea000383ffff */
[----:B------:R-:W-:Y:S05]  /*9730*/  BRA `(.L_x_151) ;  /* 0xffffffa000bc7947 */ /* 0x000fea000383ffff */
.L_x_64:
[----:B------:R-:W-:-:S07]  /*9740*/  MOV R0, UR6 ;  /* 0x0000000600007c02 */ /* 0x000fce0008000f00 */
.L_x_152:
[----:B-1----:R1:W2:Y:S02]  /*9750*/  SYNCS.PHASECHK.TRANS64.TRYWAIT P0, [R0+URZ], R3 ;  /* 0x00000003000075a7 */ /* 0x0022a400080011ff */
[----:B--2---:R-:W-:Y:S05]  /*9760*/  @!P0 NANOSLEEP.SYNCS 0x989680 ;  /* 0x009896800000895d */ /* 0x004fea0003900000 */
[----:B------:R-:W2:Y:S02]  /*9770*/  @!P0 SYNCS.PHASECHK.TRANS64 P0, [R0+URZ], R3 ;  /* 0x00000003000085a7 */ /* 0x000ea400080010ff */
[----:B--2---:R-:W-:Y:S05]  /*9780*/  @!P0 BRA `(.L_x_152) ;  /* 0xfffffffc00f08947 */ /* 0x004fea000383ffff */
[----:B------:R-:W-:Y:S05]  /*9790*/  BRA `(.L_x_153) ;  /* 0xffffffa000c87947 */ /* 0x000fea000383ffff */
.L_x_65:
[----:B-1----:R-:W-:-:S07]  /*97a0*/  MOV R0, UR7 ;  /* 0x0000000700007c02 */ /* 0x002fce0008000f00 */
.L_x_154:
[----:B-1----:R1:W2:Y:S02]  /*97b0*/  SYNCS.PHASECHK.TRANS64.TRYWAIT P0, [R0+URZ], R2 ;  /* 0x00000002000075a7 */ /* 0x0022a400080011ff */
[----:B--2---:R-:W-:Y:S05]  /*97c0*/  @!P0 NANOSLEEP.SYNCS 0x989680 ;  /* 0x009896800000895d */ /* 0x004fea0003900000 */
[----:B------:R-:W2:Y:S02]  /*97d0*/  @!P0 SYNCS.PHASECHK.TRANS64 P0, [R0+URZ], R2 ;  /* 0x00000002000085a7 */ /* 0x000ea400080010ff */
[----:B--2---:R-:W-:Y:S05]  /*97e0*/  @!P0 BRA `(.L_x_154) ;  /* 0xfffffffc00f08947 */ /* 0x004fea000383ffff */
[----:B------:R-:W-:Y:S05]  /*97f0*/  BRA `(.L_x_155) ;  /* 0xffffffa000d47947 */ /* 0x000fea000383ffff */
.L_x_70:
[----:B--2---:R2:W3:Y:S02]  /*9800*/  SYNCS.PHASECHK.TRANS64.TRYWAIT P0, [R0+URZ+0x70], R2 ;  /* 0x00007002000075a7 */ /* 0x0044e400080011ff */
[----:B---3--:R-:W-:Y:S05]  /*9810*/  @!P0 NANOSLEEP.SYNCS 0x989680 ;  /* 0x009896800000895d */ /* 0x008fea0003900000 */
[----:B------:R-:W3:Y:S02]  /*9820*/  @!P0 SYNCS.PHASECHK.TRANS64 P0, [R0+URZ+0x70], R2 ;  /* 0x00007002000085a7 */ /* 0x000ee400080010ff */
[----:B---3--:R-:W-:Y:S05]  /*9830*/  @!P0 BRA `(.L_x_70) ;  /* 0xfffffffc00f08947 */ /* 0x008fea000383ffff */
[----:B------:R-:W-:Y:S05]  /*9840*/  BRA `(.L_x_156) ;  /* 0xffffffa400e07947 */ /* 0x000fea000383ffff */
.L_x_73:
[----:B------:R-:W-:Y:S07]  /*9850*/  MOV R0, UR7 ;  /* 0x0000000700007c02 */ /* 0x000fee0008000f00 */
.L_x_157:
[----:B--2---:R2:W3:Y:S02]  /*9860*/  SYNCS.PHASECHK.TRANS64.TRYWAIT P0, [R0+URZ+0x68], R2 ;  /* 0x00006802000075a7 */ /* 0x0044e400080011ff */
[----:B---3--:R-:W-:Y:S05]  /*9870*/  @!P0 NANOSLEEP.SYNCS 0x989680 ;  /* 0x009896800000895d */ /* 0x008fea0003900000 */
[----:B------:R-:W3:Y:S02]  /*9880*/  @!P0 SYNCS.PHASECHK.TRANS64 P0, [R0+URZ+0x68], R2 ;  /* 0x00006802000085a7 */ /* 0x000ee400080010ff */
[----:B---3--:R-:W-:Y:S05]  /*9890*/  @!P0 BRA `(.L_x_157) ;  /* 0xfffffffc00f08947 */ /* 0x008fea000383ffff */
[----:B------:R-:W-:Y:S05]  /*98a0*/  BRA `(.L_x_72) ;  /* 0xffffffa800c07947 */ /* 0x000fea000383ffff */
.L_x_76:
[----:B------:R-:W-:Y:S07]  /*98b0*/  MOV R0, UR7 ;  /* 0x0000000700007c02 */ /* 0x000fee0008000f00 */
.L_x_158:
[----:B-1----:R1:W2:Y:S02]  /*98c0*/  SYNCS.PHASECHK.TRANS64.TRYWAIT P0, [R0+URZ+0x40], R14 ;  /* 0x0000400e000075a7 */ /* 0x0022a400080011ff */
[----:B--2---:R-:W-:Y:S05]  /*98d0*/  @!P0 NANOSLEEP.SYNCS 0x989680 ;  /* 0x009896800000895d */ /* 0x004fea0003900000 */
[----:B------:R-:W2:Y:S02]  /*98e0*/  @!P0 SYNCS.PHASECHK.TRANS64 P0, [R0+URZ+0x40], R14 ;  /* 0x0000400e000085a7 */ /* 0x000ea400080010ff */
[----:B--2---:R-:W-:Y:S05]  /*98f0*/  @!P0 BRA `(.L_x_158) ;  /* 0xfffffffc00f08947 */ /* 0x004fea000383ffff */
[----:B------:R-:W-:Y:S05]  /*9900*/  BRA `(.L_x_159) ;  /* 0xffffffac00387947 */ /* 0x000fea000383ffff */
.L_x_77:
[----:B------:R-:W-:Y:S07]  /*9910*/  MOV R0, UR7 ;  /* 0x0000000700007c02 */ /* 0x000fee0008000f00 */
.L_x_160:
[----:B-1----:R1:W2:Y:S02]  /*9920*/  SYNCS.PHASECHK.TRANS64.TRYWAIT P0, [R0+URZ+0x48], R14 ;  /* 0x0000480e000075a7 */ /* 0x0022a400080011ff */
[----:B--2---:R-:W-:Y:S05]  /*9930*/  @!P0 NANOSLEEP.SYNCS 0x989680 ;  /* 0x009896800000895d */ /* 0x004fea0003900000 */
[----:B------:R-:W2:Y:S02]  /*9940*/  @!P0 SYNCS.PHASECHK.TRANS64 P0, [R0+URZ+0x48], R14 ;  /* 0x0000480e000085a7 */ /* 0x000ea400080010ff */
[----:B--2---:R-:W-:Y:S05]  /*9950*/  @!P0 BRA `(.L_x_160) ;  /* 0xfffffffc00f08947 */ /* 0x004fea000383ffff */
[----:B------:R-:W-:Y:S05]  /*9960*/  BRA `(.L_x_161) ;  /* 0xffffffac00747947 */ /* 0x000fea000383ffff */
.L_x_78:
[----:B------:R-:W-:Y:S07]  /*9970*/  MOV R0, UR7 ;  /* 0x0000000700007c02 */ /* 0x000fee0008000f00 */
.L_x_162:
[----:B-1----:R1:W2:Y:S02]  /*9980*/  SYNCS.PHASECHK.TRANS64.TRYWAIT P0, [R0+URZ+0x50], R14 ;  /* 0x0000500e000075a7 */ /* 0x0022a400080011ff */
[----:B--2---:R-:W-:Y:S05]  /*9990*/  @!P0 NANOSLEEP.SYNCS 0x989680 ;  /* 0x009896800000895d */ /* 0x004fea0003900000 */
[----:B------:R-:W2:Y:S02]  /*99a0*/  @!P0 SYNCS.PHASECHK.TRANS64 P0, [R0+URZ+0x50], R14 ;  /* 0x0000500e000085a7 */ /* 0x000ea400080010ff */
[----:B--2---:R-:W-:Y:S05]  /*99b0*/  @!P0 BRA `(.L_x_162) ;  /* 0xfffffffc00f08947 */ /* 0x004fea000383ffff */
[----:B------:R-:W-:Y:S05]  /*99c0*/  BRA `(.L_x_163) ;  /* 0xffffffac00b87947 */ /* 0x000fea000383ffff */
.L_x_79:
[----:B------:R-:W-:Y:S07]  /*99d0*/  MOV R0, UR7 ;  /* 0x0000000700007c02 */ /* 0x000fee0008000f00 */
.L_x_164:
[----:B-1----:R1:W2:Y:S02]  /*99e0*/  SYNCS.PHASECHK.TRANS64.TRYWAIT P0, [R0+URZ+0x58], R14 ;  /* 0x0000580e000075a7 */ /* 0x0022a400080011ff */
[----:B--2---:R-:W-:Y:S05]  /*99f0*/  @!P0 NANOSLEEP.SYNCS 0x989680 ;  /* 0x009896800000895d */ /* 0x004fea0003900000 */
[----:B------:R-:W2:Y:S02]  /*9a00*/  @!P0 SYNCS.PHASECHK.TRANS64 P0, [R0+URZ+0x58], R14 ;  /* 0x0000580e000085a7 */ /* 0x000ea400080010ff */
[----:B--2---:R-:W-:Y:S05]  /*9a10*/  @!P0 BRA `(.L_x_164) ;  /* 0xfffffffc00f08947 */ /* 0x004fea000383ffff */
[----:B------:R-:W-:Y:S05]  /*9a20*/  BRA `(.L_x_165) ;  /* 0xffffffb0003c7947 */ /* 0x000fea000383ffff */
.L_x_81:
[----:B------:R-:W-:-:S07]  /*9a30*/  MOV R0, UR7 ;  /* 0x0000000700007c02 */ /* 0x000fce0008000f00 */
.L_x_166:
[----:B-1----:R1:W3:Y:S02]  /*9a40*/  SYNCS.PHASECHK.TRANS64.TRYWAIT P0, [R0+URZ+0x40], R2 ;  /* 0x00004002000075a7 */ /* 0x0022e400080011ff */
[----:B---3--:R-:W-:Y:S05]  /*9a50*/  @!P0 NANOSLEEP.SYNCS 0x989680 ;  /* 0x009896800000895d */ /* 0x008fea0003900000 */
[----:B------:R-:W3:Y:S02]  /*9a60*/  @!P0 SYNCS.PHASECHK.TRANS64 P0, [R0+URZ+0x40], R2 ;  /* 0x00004002000085a7 */ /* 0x000ee400080010ff */
[----:B---3--:R-:W-:Y:S05]  /*9a70*/  @!P0 BRA `(.L_x_166) ;  /* 0xfffffffc00f08947 */ /* 0x008fea000383ffff */
[----:B------:R-:W-:Y:S05]  /*9a80*/  BRA `(.L_x_167) ;  /* 0xffffffb000ac7947 */ /* 0x000fea000383ffff */
.L_x_82:
[----:B-1----:R-:W-:-:S07]  /*9a90*/  MOV R0, UR7 ;  /* 0x0000000700007c02 */ /* 0x002fce0008000f00 */
.L_x_168:
[----:B-1----:R1:W3:Y:S02]  /*9aa0*/  SYNCS.PHASECHK.TRANS64.TRYWAIT P0, [R0+URZ+0x48], R2 ;  /* 0x00004802000075a7 */ /* 0x0022e400080011ff */
[----:B---3--:R-:W-:Y:S05]  /*9ab0*/  @!P0 NANOSLEEP.SYNCS 0x989680 ;  /* 0x009896800000895d */ /* 0x008fea0003900000 */
[----:B------:R-:W3:Y:S02]  /*9ac0*/  @!P0 SYNCS.PHASECHK.TRANS64 P0, [R0+URZ+0x48], R2 ;  /* 0x00004802000085a7 */ /* 0x000ee400080010ff */
[----:B---3--:R-:W-:Y:S05]  /*9ad0*/  @!P0 BRA `(.L_x_168) ;  /* 0xfffffffc00f08947 */ /* 0x008fea000383ffff */
[----:B------:R-:W-:Y:S05]  /*9ae0*/  BRA `(.L_x_169) ;  /* 0xffffffb0009c7947 */ /* 0x000fea000383ffff */
.L_x_83:
[----:B-1----:R-:W-:-:S07]  /*9af0*/  MOV R0, UR7 ;  /* 0x0000000700007c02 */ /* 0x002fce0008000f00 */
.L_x_170:
[----:B-1----:R1:W3:Y:S02]  /*9b00*/  SYNCS.PHASECHK.TRANS64.TRYWAIT P0, [R0+URZ+0x50], R2 ;  /* 0x00005002000075a7 */ /* 0x0022e400080011ff */
[----:B---3--:R-:W-:Y:S05]  /*9b10*/  @!P0 NANOSLEEP.SYNCS 0x989680 ;  /* 0x009896800000895d */ /* 0x008fea0003900000 */
[----:B------:R-:W3:Y:S02]  /*9b20*/  @!P0 SYNCS.PHASECHK.TRANS64 P0, [R0+URZ+0x50], R2 ;  /* 0x00005002000085a7 */ /* 0x000ee400080010ff */
[----:B---3--:R-:W-:Y:S05]  /*9b30*/  @!P0 BRA `(.L_x_170) ;  /* 0xfffffffc00f08947 */ /* 0x008fea000383ffff */
[----:B------:R-:W-:Y:S05]  /*9b40*/  BRA `(.L_x_171) ;  /* 0xffffffb0008c7947 */ /* 0x000fea000383ffff */
.L_x_85:
[----:B--2---:R2:W4:Y:S02]  /*9b50*/  SYNCS.PHASECHK.TRANS64.TRYWAIT P0, [R0+URZ+0x70], R2 ;  /* 0x00007002000075a7 */ /* 0x00452400080011ff */
[----:B----4-:R-:W-:Y:S05]  /*9b60*/  @!P0 NANOSLEEP.SYNCS 0x989680 ;  /* 0x009896800000895d */ /* 0x010fea0003900000 */
[----:B------:R-:W4:Y:S02]  /*9b70*/  @!P0 SYNCS.PHASECHK.TRANS64 P0, [R0+URZ+0x70], R2 ;  /* 0x00007002000085a7 */ /* 0x000f2400080010ff */
[----:B----4-:R-:W-:Y:S05]  /*9b80*/  @!P0 BRA `(.L_x_85) ;  /* 0xfffffffc00f08947 */ /* 0x010fea000383ffff */
[----:B------:R-:W-:Y:S05]  /*9b90*/  BRA `(.L_x_172) ;  /* 0xffffffb400607947 */ /* 0x000fea000383ffff */
.L_x_96:
[----:B-1----:R-:W-:Y:S04]  /*9ba0*/  MOV R0, UR36 ;  /* 0x0000002400007c02 */ /* 0x002fe80008000f00 */
[----:B------:R1:W3:Y:S03]  /*9bb0*/  SYNCS.PHASECHK.TRANS64.TRYWAIT P1, [R0+URZ+0x20], R3 ;  /* 0x00002003000075a7 */ /* 0x0002e600080211ff */
[----:B---3--:R-:W-:Y:S05]  /*9bc0*/  @!P1 NANOSLEEP.SYNCS 0x989680 ;  /* 0x009896800000995d */ /* 0x008fea0003900000 */
[----:B------:R-:W3:Y:S02]  /*9bd0*/  @!P1 SYNCS.PHASECHK.TRANS64 P1, [R0+URZ+0x20], R3 ;  /* 0x00002003000095a7 */ /* 0x000ee400080210ff */
[----:B---3--:R-:W-:Y:S05]  /*9be0*/  @!P1 BRA `(.L_x_96) ;  /* 0xfffffffc00ec9947 */ /* 0x008fea000383ffff */
[----:B------:R-:W-:Y:S05]  /*9bf0*/  BRA `(.L_x_95) ;  /* 0xffffffc000987947 */ /* 0x000fea000383ffff */
.L_x_98:
[----:B-1----:R1:W2:Y:S02]  /*9c00*/  SYNCS.PHASECHK.TRANS64.TRYWAIT P0, [R64+URZ+0x90], R2 ;  /* 0x00009002400075a7 */ /* 0x0022a400080011ff */
[----:B--2---:R-:W-:Y:S05]  /*9c10*/  @!P0 NANOSLEEP.SYNCS 0x989680 ;  /* 0x009896800000895d */ /* 0x004fea0003900000 */
[----:B------:R-:W2:Y:S02]  /*9c20*/  @!P0 SYNCS.PHASECHK.TRANS64 P0, [R64+URZ+0x90], R2 ;  /* 0x00009002400085a7 */ /* 0x000ea400080010ff */
[----:B--2---:R-:W-:Y:S05]  /*9c30*/  @!P0 BRA `(.L_x_98) ;  /* 0xfffffffc00f08947 */ /* 0x004fea000383ffff */
[----:B------:R-:W-:Y:S05]  /*9c40*/  BRA `(.L_x_97) ;  /* 0xffffffc000c47947 */ /* 0x000fea000383ffff */
.L_x_107:
[----:B--2---:R2:W3:Y:S02]  /*9c50*/  SYNCS.PHASECHK.TRANS64.TRYWAIT P0, [R2+URZ+0x20], R0 ;  /* 0x00002000020075a7 */ /* 0x0044e400080011ff */
[----:B---3--:R-:W-:Y:S05]  /*9c60*/  @!P0 NANOSLEEP.SYNCS 0x989680 ;  /* 0x009896800000895d */ /* 0x008fea0003900000 */
[----:B------:R-:W3:Y:S02]  /*9c70*/  @!P0 SYNCS.PHASECHK.TRANS64 P0, [R2+URZ+0x20], R0 ;  /* 0x00002000020085a7 */ /* 0x000ee400080010ff */
[----:B---3--:R-:W-:Y:S05]  /*9c80*/  @!P0 BRA `(.L_x_107) ;  /* 0xfffffffc00f08947 */ /* 0x008fea000383ffff */
[----:B------:R-:W-:Y:S05]  /*9c90*/  BRA `(.L_x_106) ;  /* 0xffffffcc00a87947 */ /* 0x000fea000383ffff */
.L_x_115:
[----:B--2---:R2:W3:Y:S02]  /*9ca0*/  SYNCS.PHASECHK.TRANS64.TRYWAIT P0, [R0+URZ+0x20], R5 ;  /* 0x00002005000075a7 */ /* 0x0044e400080011ff */
[----:B---3--:R-:W-:Y:S05]  /*9cb0*/  @!P0 NANOSLEEP.SYNCS 0x989680 ;  /* 0x009896800000895d */ /* 0x008fea0003900000 */
[----:B------:R-:W3:Y:S02]  /*9cc0*/  @!P0 SYNCS.PHASECHK.TRANS64 P0, [R0+URZ+0x20], R5 ;  /* 0x00002005000085a7 */ /* 0x000ee400080010ff */
[----:B---3--:R-:W-:Y:S05]  /*9cd0*/  @!P0 BRA `(.L_x_115) ;  /* 0xfffffffc00f08947 */ /* 0x008fea000383ffff */
[----:B------:R-:W-:Y:S05]  /*9ce0*/  BRA `(.L_x_114) ;  /* 0xffffffd800ac7947 */ /* 0x000fea000383ffff */
.L_x_123:
[----:B--2---:R2:W3:Y:S02]  /*9cf0*/  SYNCS.PHASECHK.TRANS64.TRYWAIT P0, [R2+URZ+0x20], R0 ;  /* 0x00002000020075a7 */ /* 0x0044e400080011ff */
[----:B---3--:R-:W-:Y:S05]  /*9d00*/  @!P0 NANOSLEEP.SYNCS 0x989680 ;  /* 0x009896800000895d */ /* 0x008fea0003900000 */
[----:B------:R-:W3:Y:S02]  /*9d10*/  @!P0 SYNCS.PHASECHK.TRANS64 P0, [R2+URZ+0x20], R0 ;  /* 0x00002000020085a7 */ /* 0x000ee400080010ff */
[----:B---3--:R-:W-:Y:S05]  /*9d20*/  @!P0 BRA `(.L_x_123) ;  /* 0xfffffffc00f08947 */ /* 0x008fea000383ffff */
[----:B------:R-:W-:Y:S05]  /*9d30*/  BRA `(.L_x_122) ;  /* 0xffffffe400b07947 */ /* 0x000fea000383ffff */
        .weak           $__internal_0_$__cuda_sm10x_tcgen05_guardrail_trap_col_being_dealloced_not_returned_by_alloc
        .type           $__internal_0_$__cuda_sm10x_tcgen05_guardrail_trap_col_being_dealloced_not_returned_by_alloc,@function
        .size           $__internal_0_$__cuda_sm10x_tcgen05_guardrail_trap_col_being_dealloced_not_returned_by_alloc,($__internal_1_$__cuda_sm10x_tcgen05_guardrail_trap_phase_invalid_during_alloc - $__internal_0_$__cuda_sm10x_tcgen05_guardrail_trap_col_being_dealloced_not_returned_by_alloc)
$__internal_0_$__cuda_sm10x_tcgen05_guardrail_trap_col_being_dealloced_not_returned_by_alloc:
[----:B------:R-:W-:Y:S05]  /*9d40*/  BPT.TRAP 0x1 ;  /* 0x000000040000795c */ /* 0x000fea0000300000 */
[----:B------:R-:W-:-:S04]  /*9d50*/  HFMA2 R3, -RZ, RZ, 0, 0 ;  /* 0x00000000ff037431 */ /* 0x000fc800000001ff */
[----:B------:R-:W-:Y:S05]  /*9d60*/  RET.REL.NODEC R2 `(_ZN7cutlass13device_kernelINS_4gemm6kernel13GemmUniversalIN4cute5tupleIJiiiiEEENS1_10collective13CollectiveMmaINS1_35MainloopSm100TmaUmmaWarpSpecializedILi2ELi2ELi4ENS5_IJNS4_1CILi1EEESB_SB_EEEEENS5_IJNSA_ILi64EEENSA_ILi256EEENSA_ILi128EEEEEENS_6half_tENS5_IJlSB_lEEESI_NS5_IJSB_llEEENS4_8TiledMMAINS4_8MMA_AtomIJNS4_20SM100_MMA_F16BF16_SSISI_SI_fLi64ELi256ELNS4_4UMMA5MajorE0ELSP_1ELNSO_7ScaleInE0ELSQ_0EEEEEENS4_6LayoutISC_NS5_IJNSA_ILi0EEESU_SU_EEEEENS5_IJNS4_10UnderscoreESX_SX_EEEEENS4_13SM90_TMA_LOADENS4_14ComposedLayoutINS4_7SwizzleILi3ELi4ELi3EEENS4_18smem_ptr_flag_bitsILi16EEENST_INS5_IJNSA_ILi8EEESE_EEENS5_IJSE_SB_EEEEEEEvNS4_8identityES10_NS11_IS13_S15_NST_INS5_IJSE_S16_EEENS5_IJSB_SE_EEEEEEEvS1B_EENS_8epilogue10collective18CollectiveEpilogueINS1H_23Sm100TmaWarpSpecializedILi4ELi2ELi32ELb1ELb0EEEJSH_NS5_IJNST_ISE_SB_EES1M_EEESI_SJ_SI_SJ_NS1H_6fusion15FusionCallbacksIS1L_NS1O_17LinearCombinationISI_fSI_fLNS_15FloatRoundStyleE2EEESH_S1N_JEEENS4_5SM1004TMEM4LOAD26SM100_TMEM_LOAD_16dp256b8xES10_S1A_NS4_17SM75_U32x4_LDSM_NENS4_14SM90_TMA_STOREES1A_NS4_17SM90_U32x4_STSM_NENS4_39AutoVectorizingCopyWithAssumedAlignmentILi128EEEEEEvvEEEEvNT_6ParamsE) ;  /* 0xffffff6002a47950 */ /* 0x000fea0003c3ffff */
        .weak           $__internal_1_$__cuda_sm10x_tcgen05_guardrail_trap_phase_invalid_during_alloc
        .type           $__internal_1_$__cuda_sm10x_tcgen05_guardrail_trap_phase_invalid_during_alloc,@function
        .size           $__internal_1_$__cuda_sm10x_tcgen05_guardrail_trap_phase_invalid_during_alloc,($__internal_2_$__cuda_sm10x_tcgen05_guardrail_trap_unallocated_columns_being_dealloced - $__internal_1_$__cuda_sm10x_tcgen05_guardrail_trap_phase_invalid_during_alloc)
$__internal_1_$__cuda_sm10x_tcgen05_guardrail_trap_phase_invalid_during_alloc:
[----:B------:R-:W-:Y:S05]  /*9d70*/  BPT.TRAP 0x1 ;  /* 0x000000040000795c */ /* 0x000fea0000300000 */
[----:B------:R-:W-:-:S04]  /*9d80*/  MOV R3, 0x0 ;  /* 0x0000000000037802 */ /* 0x000fc80000000f00 */
[----:B------:R-:W-:Y:S05]  /*9d90*/  RET.REL.NODEC R2 `(_ZN7cutlass13device_kernelINS_4gemm6kernel13GemmUniversalIN4cute5tupleIJiiiiEEENS1_10collective13CollectiveMmaINS1_35MainloopSm100TmaUmmaWarpSpecializedILi2ELi2ELi4ENS5_IJNS4_1CILi1EEESB_SB_EEEEENS5_IJNSA_ILi64EEENSA_ILi256EEENSA_ILi128EEEEEENS_6half_tENS5_IJlSB_lEEESI_NS5_IJSB_llEEENS4_8TiledMMAINS4_8MMA_AtomIJNS4_20SM100_MMA_F16BF16_SSISI_SI_fLi64ELi256ELNS4_4UMMA5MajorE0ELSP_1ELNSO_7ScaleInE0ELSQ_0EEEEEENS4_6LayoutISC_NS5_IJNSA_ILi0EEESU_SU_EEEEENS5_IJNS4_10UnderscoreESX_SX_EEEEENS4_13SM90_TMA_LOADENS4_14ComposedLayoutINS4_7SwizzleILi3ELi4ELi3EEENS4_18smem_ptr_flag_bitsILi16EEENST_INS5_IJNSA_ILi8EEESE_EEENS5_IJSE_SB_EEEEEEEvNS4_8identityES10_NS11_IS13_S15_NST_INS5_IJSE_S16_EEENS5_IJSB_SE_EEEEEEEvS1B_EENS_8epilogue10collective18CollectiveEpilogueINS1H_23Sm100TmaWarpSpecializedILi4ELi2ELi32ELb1ELb0EEEJSH_NS5_IJNST_ISE_SB_EES1M_EEESI_SJ_SI_SJ_NS1H_6fusion15FusionCallbacksIS1L_NS1O_17LinearCombinationISI_fSI_fLNS_15FloatRoundStyleE2EEESH_S1N_JEEENS4_5SM1004TMEM4LOAD26SM100_TMEM_LOAD_16dp256b8xES10_S1A_NS4_17SM75_U32x4_LDSM_NENS4_14SM90_TMA_STOREES1A_NS4_17SM90_U32x4_STSM_NENS4_39AutoVectorizingCopyWithAssumedAlignmentILi128EEEEEEvvEEEEvNT_6ParamsE) ;  /* 0xffffff6002987950 */ /* 0x000fea0003c3ffff */
        .weak           $__internal_2_$__cuda_sm10x_tcgen05_guardrail_trap_unallocated_columns_being_dealloced
        .type           $__internal_2_$__cuda_sm10x_tcgen05_guardrail_trap_unallocated_columns_being_dealloced,@function
        .size           $__internal_2_$__cuda_sm10x_tcgen05_guardrail_trap_unallocated_columns_being_dealloced,(.L_x_174 - $__internal_2_$__cuda_sm10x_tcgen05_guardrail_trap_unallocated_columns_being_dealloced)
$__internal_2_$__cuda_sm10x_tcgen05_guardrail_trap_unallocated_columns_being_dealloced:
[----:B------:R-:W-:Y:S05]  /*9da0*/  BPT.TRAP 0x1 ;  /* 0x000000040000795c */ /* 0x000fea0000300000 */
[----:B------:R-:W-:-:S04]  /*9db0*/  HFMA2 R3, -RZ, RZ, 0, 0 ;  /* 0x00000000ff037431 */ /* 0x000fc800000001ff */
[----:B------:R-:W-:Y:S05]  /*9dc0*/  RET.REL.NODEC R2 `(_ZN7cutlass13device_kernelINS_4gemm6kernel13GemmUniversalIN4cute5tupleIJiiiiEEENS1_10collective13CollectiveMmaINS1_35MainloopSm100TmaUmmaWarpSpecializedILi2ELi2ELi4ENS5_IJNS4_1CILi1EEESB_SB_EEEEENS5_IJNSA_ILi64EEENSA_ILi256EEENSA_ILi128EEEEEENS_6half_tENS5_IJlSB_lEEESI_NS5_IJSB_llEEENS4_8TiledMMAINS4_8MMA_AtomIJNS4_20SM100_MMA_F16BF16_SSISI_SI_fLi64ELi256ELNS4_4UMMA5MajorE0ELSP_1ELNSO_7ScaleInE0ELSQ_0EEEEEENS4_6LayoutISC_NS5_IJNSA_ILi0EEESU_SU_EEEEENS5_IJNS4_10UnderscoreESX_SX_EEEEENS4_13SM90_TMA_LOADENS4_14ComposedLayoutINS4_7SwizzleILi3ELi4ELi3EEENS4_18smem_ptr_flag_bitsILi16EEENST_INS5_IJNSA_ILi8EEESE_EEENS5_IJSE_SB_EEEEEEEvNS4_8identityES10_NS11_IS13_S15_NST_INS5_IJSE_S16_EEENS5_IJSB_SE_EEEEEEEvS1B_EENS_8epilogue10collective18CollectiveEpilogueINS1H_23Sm100TmaWarpSpecializedILi4ELi2ELi32ELb1ELb0EEEJSH_NS5_IJNST_ISE_SB_EES1M_EEESI_SJ_SI_SJ_NS1H_6fusion15FusionCallbacksIS1L_NS1O_17LinearCombinationISI_fSI_fLNS_15FloatRoundStyleE2EEESH_S1N_JEEENS4_5SM1004TMEM4LOAD26SM100_TMEM_LOAD_16dp256b8xES10_S1A_NS4_17SM75_U32x4_LDSM_NENS4_14SM90_TMA_STOREES1A_NS4_17SM90_U32x4_STSM_NENS4_39AutoVectorizingCopyWithAssumedAlignmentILi128EEEEEEvvEEEEvNT_6ParamsE) ;  /* 0xffffff60028c7950 */ /* 0x000fea0003c3ffff */
.L_x_173:
[----:B------:R-:W-:-:S00]  /*9dd0*/  BRA `(.L_x_173) ;  /* 0xfffffffc00fc7947 */ /* 0x000fc0000383ffff */
[----:B------:R-:W-:-:S00]  /*9de0*/  NOP ;  /* 0x0000000000007918 */ /* 0x000fc00000000000 */
        /* <DEDUP_REMOVED lines=9> */
.L_x_174:


//--------------------- .nv.global.init           --------------------------
	.section	.nv.global.init,"aw",@progbits
.nv.global.init:
	.type		$str$27,@object
	.size		$str$27,($str$28 - $str$27)
$str$27:
        /*0000*/ 	.byte	0x28, 0x61, 0x64, 0x64, 0x72, 0x65, 0x73, 0x73, 0x20, 0x26, 0x20, 0x6d, 0x61, 0x73, 0x6b, 0x29
        /*0010*/ 	.byte	0x20, 0x3d, 0x3d, 0x20, 0x30, 0x00
	.type		$str$28,@object
	.size		$str$28,($str$26 - $str$28)
$str$28:
        /*0016*/ 	.byte	0x2f, 0x74, 0x6d, 0x70, 0x2f, 0x63, 0x75, 0x74, 0x6c, 0x61, 0x73, 0x73, 0x5f, 0x73, 0x77, 0x65
        /*0026*/ 	.byte	0x65, 0x70, 0x5f, 0x73, 0x72, 0x63, 0x2f, 0x69, 0x6e, 0x63, 0x6c, 0x75, 0x64, 0x65, 0x2f, 0x63
        /*0036*/ 	.byte	0x75, 0x74, 0x65, 0x2f, 0x70, 0x6f, 0x69, 0x6e, 0x74, 0x65, 0x72, 0x5f, 0x66, 0x6c, 0x61, 0x67
        /*0046*/ 	.byte	0x67, 0x65, 0x64, 0x2e, 0x68, 0x70, 0x70, 0x00
	.type		$str$26,@object
	.size		$str$26,($str$25 - $str$26)
$str$26:
        /*004e*/ 	.byte	0x2f, 0x74, 0x6d, 0x70, 0x2f, 0x63, 0x75, 0x74, 0x6c, 0x61, 0x73, 0x73, 0x5f, 0x73, 0x77, 0x65
        /*005e*/ 	.byte	0x65, 0x70, 0x5f, 0x73, 0x72, 0x63, 0x2f, 0x69, 0x6e, 0x63, 0x6c, 0x75, 0x64, 0x65, 0x2f, 0x63
        /*006e*/ 	.byte	0x75, 0x74, 0x65, 0x2f, 0x61, 0x74, 0x6f, 0x6d, 0x2f, 0x63, 0x6f, 0x70, 0x79, 0x5f, 0x74, 0x72
        /*007e*/ 	.byte	0x61, 0x69, 0x74, 0x73, 0x5f, 0x73, 0x6d, 0x31, 0x30, 0x30, 0x2e, 0x68, 0x70, 0x70, 0x00
	.type		$str$25,@object
	.size		$str$25,(__unnamed_1 - $str$25)
$str$25:
        /*008d*/ 	.byte	0x28, 0x28, 0x75, 0x69, 0x6e, 0x74, 0x33, 0x32, 0x5f, 0x74, 0x28, 0x74, 0x68, 0x72, 0x65, 0x61
        /*009d*/ 	.byte	0x64, 0x49, 0x64, 0x78, 0x2e, 0x78, 0x29, 0x20, 0x2f, 0x20, 0x33, 0x32, 0x29, 0x20, 0x25, 0x20
        /*00ad*/ 	.byte	0x34, 0x29, 0x20, 0x3d, 0x3d, 0x20, 0x28, 0x28, 0x28, 0x74, 0x6d, 0x65, 0x6d, 0x5f, 0x61, 0x64
        /*00bd*/ 	.byte	0x64, 0x72, 0x20, 0x3e, 0x3e, 0x20, 0x31, 0x36, 0x29, 0x20, 0x2f, 0x20, 0x33, 0x32, 0x29, 0x20
        /*00cd*/ 	.byte	0x25, 0x20, 0x34, 0x29, 0x00
	.type		__unnamed_1,@object
	.size		__unnamed_1,(__unnamed_2 - __unnamed_1)
__unnamed_1:
        /*00d2*/ 	.byte	0x61, 0x75, 0x74, 0x6f, 0x20, 0x63, 0x75, 0x74, 0x65, 0x3a, 0x3a, 0x61, 0x73, 0x5f, 0x70, 0x6f
        /* <DEDUP_REMOVED lines=24> */
        /*0262*/ 	.byte	0x3e, 0x3e, 0x3e, 0x5d, 0x00
	.type		__unnamed_2,@object
	.size		__unnamed_2,(.L_2 - __unnamed_2)
__unnamed_2:
        /* <DEDUP_REMOVED lines=46> */
        /*0547*/ 	.byte	0x75, 0x74, 0x65, 0x3a, 0x3a, 0x43, 0x3c, 0x30, 0x3e, 0x3e, 0x3e, 0x3e, 0x5d, 0x00
.L_2:


//--------------------- .nv.shared._ZN7cutlass13device_kernelINS_4gemm6kernel13GemmUniversalIN4cute5tupleIJiiiiEEENS1_10collective13CollectiveMmaINS1_35MainloopSm100TmaUmmaWarpSpecializedILi2ELi2ELi4ENS5_IJNS4_1CILi1EEESB_SB_EEEEENS5_IJNSA_ILi64EEENSA_ILi256EEENSA_ILi128EEEEEENS_6half_tENS5_IJlSB_lEEESI_NS5_IJSB_llEEENS4_8TiledMMAINS4_8MMA_AtomIJNS4_20SM100_MMA_F16BF16_SSISI_SI_fLi64ELi256ELNS4_4UMMA5MajorE0ELSP_1ELNSO_7ScaleInE0ELSQ_0EEEEEENS4_6LayoutISC_NS5_IJNSA_ILi0EEESU_SU_EEEEENS5_IJNS4_10UnderscoreESX_SX_EEEEENS4_13SM90_TMA_LOADENS4_14ComposedLayoutINS4_7SwizzleILi3ELi4ELi3EEENS4_18smem_ptr_flag_bitsILi16EEENST_INS5_IJNSA_ILi8EEESE_EEENS5_IJSE_SB_EEEEEEEvNS4_8identityES10_NS11_IS13_S15_NST_INS5_IJSE_S16_EEENS5_IJSB_SE_EEEEEEEvS1B_EENS_8epilogue10collective18CollectiveEpilogueINS1H_23Sm100TmaWarpSpecializedILi4ELi2ELi32ELb1ELb0EEEJSH_NS5_IJNST_ISE_SB_EES1M_EEESI_SJ_SI_SJ_NS1H_6fusion15FusionCallbacksIS1L_NS1O_17LinearCombinationISI_fSI_fLNS_15FloatRoundStyleE2EEESH_S1N_JEEENS4_5SM1004TMEM4LOAD26SM100_TMEM_LOAD_16dp256b8xES10_S1A_NS4_17SM75_U32x4_LDSM_NENS4_14SM90_TMA_STOREES1A_NS4_17SM90_U32x4_STSM_NENS4_39AutoVectorizingCopyWithAssumedAlignmentILi128EEEEEEvvEEEEvNT_6ParamsE --------------------------
	.section	.nv.shared._ZN7cutlass13device_kernelINS_4gemm6kernel13GemmUniversalIN4cute5tupleIJiiiiEEENS1_10collective13CollectiveMmaINS1_35MainloopSm100TmaUmmaWarpSpecializedILi2ELi2ELi4ENS5_IJNS4_1CILi1EEESB_SB_EEEEENS5_IJNSA_ILi64EEENSA_ILi256EEENSA_ILi128EEEEEENS_6half_tENS5_IJlSB_lEEESI_NS5_IJSB_llEEENS4_8TiledMMAINS4_8MMA_AtomIJNS4_20SM100_MMA_F16BF16_SSISI_SI_fLi64ELi256ELNS4_4UMMA5MajorE0ELSP_1ELNSO_7ScaleInE0ELSQ_0EEEEEENS4_6LayoutISC_NS5_IJNSA_ILi0EEESU_SU_EEEEENS5_IJNS4_10UnderscoreESX_SX_EEEEENS4_13SM90_TMA_LOADENS4_14ComposedLayoutINS4_7SwizzleILi3ELi4ELi3EEENS4_18smem_ptr_flag_bitsILi16EEENST_INS5_IJNSA_ILi8EEESE_EEENS5_IJSE_SB_EEEEEEEvNS4_8identityES10_NS11_IS13_S15_NST_INS5_IJSE_S16_EEENS5_IJSB_SE_EEEEEEEvS1B_EENS_8epilogue10collective18CollectiveEpilogueINS1H_23Sm100TmaWarpSpecializedILi4ELi2ELi32ELb1ELb0EEEJSH_NS5_IJNST_ISE_SB_EES1M_EEESI_SJ_SI_SJ_NS1H_6fusion15FusionCallbacksIS1L_NS1O_17LinearCombinationISI_fSI_fLNS_15FloatRoundStyleE2EEESH_S1N_JEEENS4_5SM1004TMEM4LOAD26SM100_TMEM_LOAD_16dp256b8xES10_S1A_NS4_17SM75_U32x4_LDSM_NENS4_14SM90_TMA_STOREES1A_NS4_17SM90_U32x4_STSM_NENS4_39AutoVectorizingCopyWithAssumedAlignmentILi128EEEEEEvvEEEEvNT_6ParamsE,"aw",@nobits
	.sectionflags	@""
	.align	16
	.zero		1024


//--------------------- .nv.shared.reserved.0     --------------------------
	.section	.nv.shared.reserved.0,"aw",@nobits
	.weak		__nv_reservedSMEM_offset_0_alias
	.size		__nv_reservedSMEM_offset_0_alias, 0, 64
	.other		__nv_reservedSMEM_offset_0_alias,@"STO_CUDA_RESERVED_SHARED STV_DEFAULT"
__nv_reservedSMEM_offset_0_alias:
	.zero		0
.nv.shared.reserved.0:
	.zero		64
	.weak		__nv_reservedSMEM_tcgen05_partition
	.type		__nv_reservedSMEM_tcgen05_partition,@object
	.size		__nv_reservedSMEM_tcgen05_partition,(.L_0 - __nv_reservedSMEM_tcgen05_partition)
__nv_reservedSMEM_tcgen05_partition:
	.zero		32
.L_0:


//--------------------- .nv.global                --------------------------
	.section	.nv.global,"aw",@nobits
.nv.global:
	.type		_ZN40_INTERNAL_bc696b42_4_k_cu_a44011cc_356444cute1_E,@object
	.size		_ZN40_INTERNAL_bc696b42_4_k_cu_a44011cc_356444cute1_E,(_ZN40_INTERNAL_bc696b42_4_k_cu_a44011cc_356444cuda3std3__45__cpo6cbeginE - _ZN40_INTERNAL_bc696b42_4_k_cu_a44011cc_356444cute1_E)
_ZN40_INTERNAL_bc696b42_4_k_cu_a44011cc_356444cute1_E:
	.zero		1
	.type		_ZN40_INTERNAL_bc696b42_4_k_cu_a44011cc_356444cuda3std3__45__cpo6cbeginE,@object
	.size		_ZN40_INTERNAL_bc696b42_4_k_cu_a44011cc_356444cuda3std3__45__cpo6cbeginE,(_ZN40_INTERNAL_bc696b42_4_k_cu_a44011cc_356444cuda3std3__48in_placeE - _ZN40_INTERNAL_bc696b42_4_k_cu_a44011cc_356444cuda3std3__45__cpo6cbeginE)
_ZN40_INTERNAL_bc696b42_4_k_cu_a44011cc_356444cuda3std3__45__cpo6cbeginE:
	.zero		1
	.type		_ZN40_INTERNAL_bc696b42_4_k_cu_a44011cc_356444cuda3std3__48in_placeE,@object
	.size		_ZN40_INTERNAL_bc696b42_4_k_cu_a44011cc_356444cuda3std3__48in_placeE,(_ZN40_INTERNAL_bc696b42_4_k_cu_a44011cc_356444cuda3std6ranges3__45__cpo9iter_moveE - _ZN40_INTERNAL_bc696b42_4_k_cu_a44011cc_356444cuda3std3__48in_placeE)
_ZN40_INTERNAL_bc696b42_4_k_cu_a44011cc_356444cuda3std3__48in_placeE:
	.zero		1
	.type		_ZN40_INTERNAL_bc696b42_4_k_cu_a44011cc_356444cuda3std6ranges3__45__cpo9iter_moveE,@object
	.size		_ZN40_INTERNAL_bc696b42_4_k_cu_a44011cc_356444cuda3std6ranges3__45__cpo9iter_moveE,(_ZN40_INTERNAL_bc696b42_4_k_cu_a44011cc_356444cuda3std3__45__cpo5beginE - _ZN40_INTERNAL_bc696b42_4_k_cu_a44011cc_356444cuda3std6ranges3__45__cpo9iter_moveE)
_ZN40_INTERNAL_bc696b42_4_k_cu_a44011cc_356444cuda3std6ranges3__45__cpo9iter_moveE:
	.zero		1
	.type		_ZN40_INTERNAL_bc696b42_4_k_cu_a44011cc_356444cuda3std3__45__cpo5beginE,@object
	.size		_ZN40_INTERNAL_bc696b42_4_k_cu_a44011cc_356444cuda3std3__45__cpo5beginE,(_ZN40_INTERNAL_bc696b42_4_k_cu_a44011cc_356444cuda3std3__442_GLOBAL__N__bc696b42_4_k_cu_a44011cc_356446ignoreE - _ZN40_INTERNAL_bc696b42_4_k_cu_a44011cc_356444cuda3std3__45__cpo5beginE)
_ZN40_INTERNAL_bc696b42_4_k_cu_a44011cc_356444cuda3std3__45__cpo5beginE:
	.zero		1
	.type		_ZN40_INTERNAL_bc696b42_4_k_cu_a44011cc_356444cuda3std3__442_GLOBAL__N__bc696b42_4_k_cu_a44011cc_356446ignoreE,@object
	.size		_ZN40_INTERNAL_bc696b42_4_k_cu_a44011cc_356444cuda3std3__442_GLOBAL__N__bc696b42_4_k_cu_a44011cc_356446ignoreE,(_ZN40_INTERNAL_bc696b42_4_k_cu_a44011cc_356444cute7productE - _ZN40_INTERNAL_bc696b42_4_k_cu_a44011cc_356444cuda3std3__442_GLOBAL__N__bc696b42_4_k_cu_a44011cc_356446ignoreE)
_ZN40_INTERNAL_bc696b42_4_k_cu_a44011cc_356444cuda3std3__442_GLOBAL__N__bc696b42_4_k_cu_a44011cc_356446ignoreE:
	.zero		1
	.type		_ZN40_INTERNAL_bc696b42_4_k_cu_a44011cc_356444cute7productE,@object
	.size		_ZN40_INTERNAL_bc696b42_4_k_cu_a44011cc_356444cute7productE,(_ZN40_INTERNAL_bc696b42_4_k_cu_a44011cc_356444cuda3std3__45__cpo3endE - _ZN40_INTERNAL_bc696b42_4_k_cu_a44011cc_356444cute7productE)
_ZN40_INTERNAL_bc696b42_4_k_cu_a44011cc_356444cute7productE:
	.zero		1
	.type		_ZN40_INTERNAL_bc696b42_4_k_cu_a44011cc_356444cuda3std3__45__cpo3endE,@object
	.size		_ZN40_INTERNAL_bc696b42_4_k_cu_a44011cc_356444cuda3std3__45__cpo3endE,(_ZN40_INTERNAL_bc696b42_4_k_cu_a44011cc_356444cuda3std3__419piecewise_constructE - _ZN40_INTERNAL_bc696b42_4_k_cu_a44011cc_356444cuda3std3__45__cpo3endE)
_ZN40_INTERNAL_bc696b42_4_k_cu_a44011cc_356444cuda3std3__45__cpo3endE:
	.zero		1
	.type		_ZN40_INTERNAL_bc696b42_4_k_cu_a44011cc_356444cuda3std3__419piecewise_constructE,@object
	.size		_ZN40_INTERNAL_bc696b42_4_k_cu_a44011cc_356444cuda3std3__419piecewise_constructE,(_ZN40_INTERNAL_bc696b42_4_k_cu_a44011cc_356444cuda3std3__45__cpo4cendE - _ZN40_INTERNAL_bc696b42_4_k_cu_a44011cc_356444cuda3std3__419piecewise_constructE)
_ZN40_INTERNAL_bc696b42_4_k_cu_a44011cc_356444cuda3std3__419piecewise_constructE:
	.zero		1
	.type		_ZN40_INTERNAL_bc696b42_4_k_cu_a44011cc_356444cuda3std3__45__cpo4cendE,@object
	.size		_ZN40_INTERNAL_bc696b42_4_k_cu_a44011cc_356444cuda3std3__45__cpo4cendE,(_ZN40_INTERNAL_bc696b42_4_k_cu_a44011cc_356444cuda3std6ranges3__45__cpo4swapE - _ZN40_INTERNAL_bc696b42_4_k_cu_a44011cc_356444cuda3std3__45__cpo4cendE)
_ZN40_INTERNAL_bc696b42_4_k_cu_a44011cc_356444cuda3std3__45__cpo4cendE:
	.zero		1
	.type		_ZN40_INTERNAL_bc696b42_4_k_cu_a44011cc_356444cuda3std6ranges3__45__cpo4swapE,@object
	.size		_ZN40_INTERNAL_bc696b42_4_k_cu_a44011cc_356444cuda3std6ranges3__45__cpo4swapE,(.L_10 - _ZN40_INTERNAL_bc696b42_4_k_cu_a44011cc_356444cuda3std6ranges3__45__cpo4swapE)
_ZN40_INTERNAL_bc696b42_4_k_cu_a44011cc_356444cuda3std6ranges3__45__cpo4swapE:
	.zero		1
.L_10:


//--------------------- .nv.constant0._ZN7cutlass13device_kernelINS_4gemm6kernel13GemmUniversalIN4cute5tupleIJiiiiEEENS1_10collective13CollectiveMmaINS1_35MainloopSm100TmaUmmaWarpSpecializedILi2ELi2ELi4ENS5_IJNS4_1CILi1EEESB_SB_EEEEENS5_IJNSA_ILi64EEENSA_ILi256EEENSA_ILi128EEEEEENS_6half_tENS5_IJlSB_lEEESI_NS5_IJSB_llEEENS4_8TiledMMAINS4_8MMA_AtomIJNS4_20SM100_MMA_F16BF16_SSISI_SI_fLi64ELi256ELNS4_4UMMA5MajorE0ELSP_1ELNSO_7ScaleInE0ELSQ_0EEEEEENS4_6LayoutISC_NS5_IJNSA_ILi0EEESU_SU_EEEEENS5_IJNS4_10UnderscoreESX_SX_EEEEENS4_13SM90_TMA_LOADENS4_14ComposedLayoutINS4_7SwizzleILi3ELi4ELi3EEENS4_18smem_ptr_flag_bitsILi16EEENST_INS5_IJNSA_ILi8EEESE_EEENS5_IJSE_SB_EEEEEEEvNS4_8identityES10_NS11_IS13_S15_NST_INS5_IJSE_S16_EEENS5_IJSB_SE_EEEEEEEvS1B_EENS_8epilogue10collective18CollectiveEpilogueINS1H_23Sm100TmaWarpSpecializedILi4ELi2ELi32ELb1ELb0EEEJSH_NS5_IJNST_ISE_SB_EES1M_EEESI_SJ_SI_SJ_NS1H_6fusion15FusionCallbacksIS1L_NS1O_17LinearCombinationISI_fSI_fLNS_15FloatRoundStyleE2EEESH_S1N_JEEENS4_5SM1004TMEM4LOAD26SM100_TMEM_LOAD_16dp256b8xES10_S1A_NS4_17SM75_U32x4_LDSM_NENS4_14SM90_TMA_STOREES1A_NS4_17SM90_U32x4_STSM_NENS4_39AutoVectorizingCopyWithAssumedAlignmentILi128EEEEEEvvEEEEvNT_6ParamsE --------------------------
	.section	.nv.constant0._ZN7cutlass13device_kernelINS_4gemm6kernel13GemmUniversalIN4cute5tupleIJiiiiEEENS1_10collective13CollectiveMmaINS1_35MainloopSm100TmaUmmaWarpSpecializedILi2ELi2ELi4ENS5_IJNS4_1CILi1EEESB_SB_EEEEENS5_IJNSA_ILi64EEENSA_ILi256EEENSA_ILi128EEEEEENS_6half_tENS5_IJlSB_lEEESI_NS5_IJSB_llEEENS4_8TiledMMAINS4_8MMA_AtomIJNS4_20SM100_MMA_F16BF16_SSISI_SI_fLi64ELi256ELNS4_4UMMA5MajorE0ELSP_1ELNSO_7ScaleInE0ELSQ_0EEEEEENS4_6LayoutISC_NS5_IJNSA_ILi0EEESU_SU_EEEEENS5_IJNS4_10UnderscoreESX_SX_EEEEENS4_13SM90_TMA_LOADENS4_14ComposedLayoutINS4_7SwizzleILi3ELi4ELi3EEENS4_18smem_ptr_flag_bitsILi16EEENST_INS5_IJNSA_ILi8EEESE_EEENS5_IJSE_SB_EEEEEEEvNS4_8identityES10_NS11_IS13_S15_NST_INS5_IJSE_S16_EEENS5_IJSB_SE_EEEEEEEvS1B_EENS_8epilogue10collective18CollectiveEpilogueINS1H_23Sm100TmaWarpSpecializedILi4ELi2ELi32ELb1ELb0EEEJSH_NS5_IJNST_ISE_SB_EES1M_EEESI_SJ_SI_SJ_NS1H_6fusion15FusionCallbacksIS1L_NS1O_17LinearCombinationISI_fSI_fLNS_15FloatRoundStyleE2EEESH_S1N_JEEENS4_5SM1004TMEM4LOAD26SM100_TMEM_LOAD_16dp256b8xES10_S1A_NS4_17SM75_U32x4_LDSM_NENS4_14SM90_TMA_STOREES1A_NS4_17SM90_U32x4_STSM_NENS4_39AutoVectorizingCopyWithAssumedAlignmentILi128EEEEEEvvEEEEvNT_6ParamsE,"a",@progbits
	.sectionflags	@""
	.align	4
.nv.constant0._ZN7cutlass13device_kernelINS_4gemm6kernel13GemmUniversalIN4cute5tupleIJiiiiEEENS1_10collective13CollectiveMmaINS1_35MainloopSm100TmaUmmaWarpSpecializedILi2ELi2ELi4ENS5_IJNS4_1CILi1EEESB_SB_EEEEENS5_IJNSA_ILi64EEENSA_ILi256EEENSA_ILi128EEEEEENS_6half_tENS5_IJlSB_lEEESI_NS5_IJSB_llEEENS4_8TiledMMAINS4_8MMA_AtomIJNS4_20SM100_MMA_F16BF16_SSISI_SI_fLi64ELi256ELNS4_4UMMA5MajorE0ELSP_1ELNSO_7ScaleInE0ELSQ_0EEEEEENS4_6LayoutISC_NS5_IJNSA_ILi0EEESU_SU_EEEEENS5_IJNS4_10UnderscoreESX_SX_EEEEENS4_13SM90_TMA_LOADENS4_14ComposedLayoutINS4_7SwizzleILi3ELi4ELi3EEENS4_18smem_ptr_flag_bitsILi16EEENST_INS5_IJNSA_ILi8EEESE_EEENS5_IJSE_SB_EEEEEEEvNS4_8identityES10_NS11_IS13_S15_NST_INS5_IJSE_S16_EEENS5_IJSB_SE_EEEEEEEvS1B_EENS_8epilogue10collective18CollectiveEpilogueINS1H_23Sm100TmaWarpSpecializedILi4ELi2ELi32ELb1ELb0EEEJSH_NS5_IJNST_ISE_SB_EES1M_EEESI_SJ_SI_SJ_NS1H_6fusion15FusionCallbacksIS1L_NS1O_17LinearCombinationISI_fSI_fLNS_15FloatRoundStyleE2EEESH_S1N_JEEENS4_5SM1004TMEM4LOAD26SM100_TMEM_LOAD_16dp256b8xES10_S1A_NS4_17SM75_U32x4_LDSM_NENS4_14SM90_TMA_STOREES1A_NS4_17SM90_U32x4_STSM_NENS4_39AutoVectorizingCopyWithAssumedAlignmentILi128EEEEEEvvEEEEvNT_6ParamsE:
	.zero		2944


//--------------------- SYMBOLS --------------------------

	.type		.nv.reservedSmem.offset0,@object
	.size		.nv.reservedSmem.offset0,0x4
	.type		.nv.reservedSmem.cap,@object
	.size		.nv.reservedSmem.cap,0x4
	.type		__assertfail,@function
